	.target	sm_90a

	.elftype	@"ET_EXEC"


//--------------------- .note.nv.tkinfo           --------------------------
	.section	.note.nv.tkinfo,"",@"SHT_NOTE"
	.sectionflags	@"SHF_NOTE_NV_TKINFO"
	.tkinfo
        /*0018*/ 	.word	0x00000002
        /*0030*/ 	.string	""
        /*0030*/ 	.string	"ptxas"
        /*0030*/ 	.string	"Cuda compilation tools, release 13.0, V13.0.88"
        /*0030*/ 	.string	"Build cuda_13.0.r13.0/compiler.36424714_0"
        /*0030*/ 	.string	"-arch sm_90a -m 64 "



//--------------------- .note.nv.cuinfo           --------------------------
	.section	.note.nv.cuinfo,"",@"SHT_NOTE"
	.sectionflags	@"SHF_NOTE_NV_CUINFO"
        /*0018*/ 	.short	0x0002
        /*001a*/ 	.short	0x005a
        /*001c*/ 	.short	0x0082
	.zero		2


//--------------------- .nv.info                  --------------------------
	.section	.nv.info,"",@"SHT_CUDA_INFO"
	.align	4


	//----- nvinfo : EIATTR_REGCOUNT
	.align		4
        /*0000*/ 	.byte	0x04, 0x2f
        /*0002*/ 	.short	(.L_15 - .L_14)
	.align		4
.L_14:
        /*0004*/ 	.word	index@(_ZN7cutlass13device_kernelINS_4gemm6kernel13GemmUniversalIN4cute5tupleIJiiiiEEENS1_10collective13CollectiveMmaINS1_34MainloopSm90TmaGmmaWarpSpecializedILi18ENS5_IJNS4_1CILi1EEENSA_ILi2EEESB_EEENS1_32KernelTmaWarpSpecializedPingpongEEENS5_IJNSA_ILi64EEENSA_ILi128EEESG_EEEaNS5_IJlSB_lEEEaSJ_NS4_8TiledMMAINS4_8MMA_AtomIJNS4_4SM904GMMA27MMA_64x128x32_S32S8S8_SS_TNEEEENS4_6LayoutINS5_IJSB_SB_SB_EEENS5_IJNSA_ILi0EEESS_SS_EEEEENS5_IJNS4_10UnderscoreESV_SV_EEEEENS4_23SM90_TMA_LOAD_MULTICASTENS4_14ComposedLayoutINS4_7SwizzleILi2ELi4ELi3EEENS4_18smem_ptr_flag_bitsILi8EEENSQ_INS5_IJNSA_ILi8EEESG_EEENS5_IJSG_SB_EEEEEEEvNS4_8identityENS4_13SM90_TMA_LOADES18_vS19_EENS_8epilogue10collective6detail29Sm90TmaWarpSpecializedAdapterINS1D_15DefaultEpilogueIaSJ_SJ_NS1C_6thread17LinearCombinationIaLi1EiiLNS1H_9ScaleType4KindE0ELNS_15FloatRoundStyleE2EaEENS1_15EpilogueDefaultEEEEEvvEEEEvNT_6ParamsE)
        /*0008*/ 	.word	0x000000a8


	//----- nvinfo : EIATTR_FRAME_SIZE
	.align		4
.L_15:
        /*000c*/ 	.byte	0x04, 0x11
        /*000e*/ 	.short	(.L_17 - .L_16)
	.align		4
.L_16:
        /*0010*/ 	.word	index@(_ZN7cutlass13device_kernelINS_4gemm6kernel13GemmUniversalIN4cute5tupleIJiiiiEEENS1_10collective13CollectiveMmaINS1_34MainloopSm90TmaGmmaWarpSpecializedILi18ENS5_IJNS4_1CILi1EEENSA_ILi2EEESB_EEENS1_32KernelTmaWarpSpecializedPingpongEEENS5_IJNSA_ILi64EEENSA_ILi128EEESG_EEEaNS5_IJlSB_lEEEaSJ_NS4_8TiledMMAINS4_8MMA_AtomIJNS4_4SM904GMMA27MMA_64x128x32_S32S8S8_SS_TNEEEENS4_6LayoutINS5_IJSB_SB_SB_EEENS5_IJNSA_ILi0EEESS_SS_EEEEENS5_IJNS4_10UnderscoreESV_SV_EEEEENS4_23SM90_TMA_LOAD_MULTICASTENS4_14ComposedLayoutINS4_7SwizzleILi2ELi4ELi3EEENS4_18smem_ptr_flag_bitsILi8EEENSQ_INS5_IJNSA_ILi8EEESG_EEENS5_IJSG_SB_EEEEEEEvNS4_8identityENS4_13SM90_TMA_LOADES18_vS19_EENS_8epilogue10collective6detail29Sm90TmaWarpSpecializedAdapterINS1D_15DefaultEpilogueIaSJ_SJ_NS1C_6thread17LinearCombinationIaLi1EiiLNS1H_9ScaleType4KindE0ELNS_15FloatRoundStyleE2EaEENS1_15EpilogueDefaultEEEEEvvEEEEvNT_6ParamsE)
        /*0014*/ 	.word	0x00000008


	//----- nvinfo : EIATTR_MIN_STACK_SIZE
	.align		4
.L_17:
        /*0018*/ 	.byte	0x04, 0x12
        /*001a*/ 	.short	(.L_19 - .L_18)
	.align		4
.L_18:
        /*001c*/ 	.word	index@(_ZN7cutlass13device_kernelINS_4gemm6kernel13GemmUniversalIN4cute5tupleIJiiiiEEENS1_10collective13CollectiveMmaINS1_34MainloopSm90TmaGmmaWarpSpecializedILi18ENS5_IJNS4_1CILi1EEENSA_ILi2EEESB_EEENS1_32KernelTmaWarpSpecializedPingpongEEENS5_IJNSA_ILi64EEENSA_ILi128EEESG_EEEaNS5_IJlSB_lEEEaSJ_NS4_8TiledMMAINS4_8MMA_AtomIJNS4_4SM904GMMA27MMA_64x128x32_S32S8S8_SS_TNEEEENS4_6LayoutINS5_IJSB_SB_SB_EEENS5_IJNSA_ILi0EEESS_SS_EEEEENS5_IJNS4_10UnderscoreESV_SV_EEEEENS4_23SM90_TMA_LOAD_MULTICASTENS4_14ComposedLayoutINS4_7SwizzleILi2ELi4ELi3EEENS4_18smem_ptr_flag_bitsILi8EEENSQ_INS5_IJNSA_ILi8EEESG_EEENS5_IJSG_SB_EEEEEEEvNS4_8identityENS4_13SM90_TMA_LOADES18_vS19_EENS_8epilogue10collective6detail29Sm90TmaWarpSpecializedAdapterINS1D_15DefaultEpilogueIaSJ_SJ_NS1C_6thread17LinearCombinationIaLi1EiiLNS1H_9ScaleType4KindE0ELNS_15FloatRoundStyleE2EaEENS1_15EpilogueDefaultEEEEEvvEEEEvNT_6ParamsE)
        /*0020*/ 	.word	0x00000008
.L_19:


//--------------------- .nv.compat                --------------------------
	.section	.nv.compat,"",@"SHT_CUDA_COMPAT_INFO"
	.align	4
        /*0000*/ 	.byte	0x02, 0x09, 0x01, 0x00, 0x02, 0x02, 0x04, 0x00, 0x02, 0x05, 0x05, 0x00, 0x03, 0x07, 0x01, 0x01
        /*0010*/ 	.byte	0x02, 0x03, 0x01, 0x00, 0x02, 0x06, 0x01, 0x00, 0x04, 0x0b, 0x08, 0x00, 0x00, 0x00, 0x00, 0x00
        /*0020*/ 	.byte	0x00, 0x00, 0x00, 0x00


//--------------------- .nv.info._ZN7cutlass13device_kernelINS_4gemm6kernel13GemmUniversalIN4cute5tupleIJiiiiEEENS1_10collective13CollectiveMmaINS1_34MainloopSm90TmaGmmaWarpSpecializedILi18ENS5_IJNS4_1CILi1EEENSA_ILi2EEESB_EEENS1_32KernelTmaWarpSpecializedPingpongEEENS5_IJNSA_ILi64EEENSA_ILi128EEESG_EEEaNS5_IJlSB_lEEEaSJ_NS4_8TiledMMAINS4_8MMA_AtomIJNS4_4SM904GMMA27MMA_64x128x32_S32S8S8_SS_TNEEEENS4_6LayoutINS5_IJSB_SB_SB_EEENS5_IJNSA_ILi0EEESS_SS_EEEEENS5_IJNS4_10UnderscoreESV_SV_EEEEENS4_23SM90_TMA_LOAD_MULTICASTENS4_14ComposedLayoutINS4_7SwizzleILi2ELi4ELi3EEENS4_18smem_ptr_flag_bitsILi8EEENSQ_INS5_IJNSA_ILi8EEESG_EEENS5_IJSG_SB_EEEEEEEvNS4_8identityENS4_13SM90_TMA_LOADES18_vS19_EENS_8epilogue10collective6detail29Sm90TmaWarpSpecializedAdapterINS1D_15DefaultEpilogueIaSJ_SJ_NS1C_6thread17LinearCombinationIaLi1EiiLNS1H_9ScaleType4KindE0ELNS_15FloatRoundStyleE2EaEENS1_15EpilogueDefaultEEEEEvvEEEEvNT_6ParamsE --------------------------
	.section	.nv.info._ZN7cutlass13device_kernelINS_4gemm6kernel13GemmUniversalIN4cute5tupleIJiiiiEEENS1_10collective13CollectiveMmaINS1_34MainloopSm90TmaGmmaWarpSpecializedILi18ENS5_IJNS4_1CILi1EEENSA_ILi2EEESB_EEENS1_32KernelTmaWarpSpecializedPingpongEEENS5_IJNSA_ILi64EEENSA_ILi128EEESG_EEEaNS5_IJlSB_lEEEaSJ_NS4_8TiledMMAINS4_8MMA_AtomIJNS4_4SM904GMMA27MMA_64x128x32_S32S8S8_SS_TNEEEENS4_6LayoutINS5_IJSB_SB_SB_EEENS5_IJNSA_ILi0EEESS_SS_EEEEENS5_IJNS4_10UnderscoreESV_SV_EEEEENS4_23SM90_TMA_LOAD_MULTICASTENS4_14ComposedLayoutINS4_7SwizzleILi2ELi4ELi3EEENS4_18smem_ptr_flag_bitsILi8EEENSQ_INS5_IJNSA_ILi8EEESG_EEENS5_IJSG_SB_EEEEEEEvNS4_8identityENS4_13SM90_TMA_LOADES18_vS19_EENS_8epilogue10collective6detail29Sm90TmaWarpSpecializedAdapterINS1D_15DefaultEpilogueIaSJ_SJ_NS1C_6thread17LinearCombinationIaLi1EiiLNS1H_9ScaleType4KindE0ELNS_15FloatRoundStyleE2EaEENS1_15EpilogueDefaultEEEEEvvEEEEvNT_6ParamsE,"",@"SHT_CUDA_INFO"
	.sectionflags	@""
	.align	4


	//----- nvinfo : EIATTR_CUDA_API_VERSION
	.align		4
        /*0000*/ 	.byte	0x04, 0x37
        /*0002*/ 	.short	(.L_21 - .L_20)
.L_20:
        /*0004*/ 	.word	0x00000082


	//----- nvinfo : EIATTR_KPARAM_INFO
	.align		4
.L_21:
        /*0008*/ 	.byte	0x04, 0x17
        /*000a*/ 	.short	(.L_23 - .L_22)
.L_22:
        /*000c*/ 	.word	0x00000000
        /*0010*/ 	.short	0x0000
        /*0012*/ 	.short	0x0070
        /*0014*/ 	.byte	0x00, 0xf0, 0x01, 0x10


	//----- nvinfo : EIATTR_SPARSE_MMA_MASK
	.align		4
.L_23:
        /*0018*/ 	.byte	0x03, 0x50
        /*001a*/ 	.short	0x0000


	//----- nvinfo : EIATTR_MAXREG_COUNT
	.align		4
        /*001c*/ 	.byte	0x03, 0x1b
        /*001e*/ 	.short	0x00a8


	//----- nvinfo : EIATTR_NUM_BARRIERS
	.align		4
        /*0020*/ 	.byte	0x02, 0x4c
        /*0022*/ 	.byte	0x01
	.zero		1


	//----- nvinfo : EIATTR_EXTERNS
	.align		4
        /*0024*/ 	.byte	0x04, 0x0f
        /*0026*/ 	.short	(.L_25 - .L_24)


	//   ....[0]....
	.align		4
.L_24:
        /*0028*/ 	.word	index@(__assertfail)


	//----- nvinfo : EIATTR_ANNOTATIONS
	.align		4
.L_25:
        /*002c*/ 	.byte	0x04, 0x55
        /*002e*/ 	.short	(.L_27 - .L_26)


	//   ....[0]....
.L_26:
        /*0030*/ 	.word	0x00000001
        /*0034*/ 	.byte	0x30, 0x0f, 0x00, 0x00, 0x01, 0x00, 0x00, 0x00, 0x20, 0x55, 0x00, 0x00, 0x01, 0x00, 0x00, 0x00
        /*0044*/ 	.byte	0xa0, 0x61, 0x00, 0x00


	//----- nvinfo : EIATTR_MERCURY_ISA_VERSION
	.align		4
.L_27:
        /*0048*/ 	.byte	0x03, 0x5f
        /*004a*/ 	.short	0x0101


	//----- nvinfo : EIATTR_INT_WARP_WIDE_INSTR_OFFSETS
	.align		4
        /*004c*/ 	.byte	0x04, 0x31
        /*004e*/ 	.short	(.L_29 - .L_28)


	//   ....[0]....
.L_28:
        /*0050*/ 	.word	0x00000680


	//   ....[1]....
        /*0054*/ 	.word	0x000006c0


	//   ....[2]....
        /*0058*/ 	.word	0x00000800


	//   ....[3]....
        /*005c*/ 	.word	0x00000810


	//   ....[4]....
        /*0060*/ 	.word	0x00000830


	//   ....[5]....
        /*0064*/ 	.word	0x00000850


	//   ....[6]....
        /*0068*/ 	.word	0x00000900


	//   ....[7]....
        /*006c*/ 	.word	0x00000950


	//   ....[8]....
        /*0070*/ 	.word	0x00001fa0


	//----- nvinfo : EIATTR_COOP_GROUP_MASK_REGIDS
	.align		4
.L_29:
        /*0074*/ 	.byte	0x04, 0x29
        /*0076*/ 	.short	(.L_31 - .L_30)


	//   ....[0]....
.L_30:
        /*0078*/ 	.word	0xffffffff


	//   ....[1]....
        /*007c*/ 	.word	0xffffffff


	//   ....[2]....
        /*0080*/ 	.word	0xffffffff


	//   ....[3]....
        /*0084*/ 	.word	0xffffffff


	//   ....[4]....
        /*0088*/ 	.word	0xffffffff


	//   ....[5]....
        /*008c*/ 	.word	0xffffffff


	//   ....[6]....
        /*0090*/ 	.word	0xffffffff


	//----- nvinfo : EIATTR_COOP_GROUP_INSTR_OFFSETS
	.align		4
.L_31:
        /*0094*/ 	.byte	0x04, 0x28
        /*0096*/ 	.short	(.L_33 - .L_32)


	//   ....[0]....
.L_32:
        /*0098*/ 	.word	0x00000070


	//   ....[1]....
        /*009c*/ 	.word	0x00000080


	//   ....[2]....
        /*00a0*/ 	.word	0x00000140


	//   ....[3]....
        /*00a4*/ 	.word	0x000004c0


	//   ....[4]....
        /*00a8*/ 	.word	0x00000500


	//   ....[5]....
        /*00ac*/ 	.word	0x000009a0


	//   ....[6]....
        /*00b0*/ 	.word	0x00000ad0


	//----- nvinfo : EIATTR_REG_RECONFIG
	.align		4
.L_33:
        /*00b4*/ 	.byte	0x01, 0x54
	.zero		2


	//----- nvinfo : EIATTR_SYSCALL_OFFSETS
	.align		4
        /*00b8*/ 	.byte	0x04, 0x46
        /*00ba*/ 	.short	(.L_35 - .L_34)


	//   ....[0]....
.L_34:
        /*00bc*/ 	.word	0x000019d0


	//----- nvinfo : EIATTR_MBARRIER_INSTR_OFFSETS
	.align		4
.L_35:
        /*00c0*/ 	.byte	0x04, 0x39
        /*00c2*/ 	.short	(.L_37 - .L_36)


	//   ....[0]....
.L_36:
        /*00c4*/ 	.word	0x00000260
        /*00c8*/ 	.word	0x000000ff
        /*00cc*/ 	.word	0x00000000
        /*00d0*/ 	.short	0x0100
        /*00d2*/ 	.byte	0x08
	.zero		1


	//   ....[1]....
        /*00d4*/ 	.word	0x00000270
        /*00d8*/ 	.word	0x000000ff
        /*00dc*/ 	.word	0x00000090
        /*00e0*/ 	.short	0x0100
        /*00e2*/ 	.byte	0x08
	.zero		1


	//   ....[2]....
        /*00e4*/ 	.word	0x00000280
        /*00e8*/ 	.word	0x000000ff
        /*00ec*/ 	.word	0x00000008
        /*00f0*/ 	.short	0x0100
        /*00f2*/ 	.byte	0x08
	.zero		1


	//   ....[3]....
        /*00f4*/ 	.word	0x00000290
        /*00f8*/ 	.word	0x000000ff
        /*00fc*/ 	.word	0x00000098
        /*0100*/ 	.short	0x0100
        /*0102*/ 	.byte	0x08
	.zero		1


	//   ....[4]....
        /*0104*/ 	.word	0x000002a0
        /*0108*/ 	.word	0x000000ff
        /*010c*/ 	.word	0x00000010
        /*0110*/ 	.short	0x0100
        /*0112*/ 	.byte	0x08
	.zero		1


	//   ....[5]....
        /*0114*/ 	.word	0x000002b0
        /*0118*/ 	.word	0x000000ff
        /*011c*/ 	.word	0x000000a0
        /*0120*/ 	.short	0x0100
        /*0122*/ 	.byte	0x08
	.zero		1


	//   ....[6]....
        /*0124*/ 	.word	0x000002c0
        /*0128*/ 	.word	0x000000ff
        /*012c*/ 	.word	0x00000018
        /*0130*/ 	.short	0x0100
        /*0132*/ 	.byte	0x08
	.zero		1


	//   ....[7]....
        /*0134*/ 	.word	0x000002d0
        /*0138*/ 	.word	0x000000ff
        /*013c*/ 	.word	0x000000a8
        /*0140*/ 	.short	0x0100
        /*0142*/ 	.byte	0x08
	.zero		1


	//   ....[8]....
        /*0144*/ 	.word	0x000002e0
        /*0148*/ 	.word	0x000000ff
        /*014c*/ 	.word	0x00000020
        /*0150*/ 	.short	0x0100
        /*0152*/ 	.byte	0x08
	.zero		1


	//   ....[9]....
        /*0154*/ 	.word	0x000002f0
        /*0158*/ 	.word	0x000000ff
        /*015c*/ 	.word	0x000000b0
        /*0160*/ 	.short	0x0100
        /*0162*/ 	.byte	0x08
	.zero		1


	//   ....[10]....
        /*0164*/ 	.word	0x00000300
        /*0168*/ 	.word	0x000000ff
        /*016c*/ 	.word	0x00000028
        /*0170*/ 	.short	0x0100
        /*0172*/ 	.byte	0x08
	.zero		1


	//   ....[11]....
        /*0174*/ 	.word	0x00000310
        /*0178*/ 	.word	0x000000ff
        /*017c*/ 	.word	0x000000b8
        /*0180*/ 	.short	0x0100
        /*0182*/ 	.byte	0x08
	.zero		1


	//   ....[12]....
        /*0184*/ 	.word	0x00000320
        /*0188*/ 	.word	0x000000ff
        /*018c*/ 	.word	0x00000030
        /*0190*/ 	.short	0x0100
        /*0192*/ 	.byte	0x08
	.zero		1


	//   ....[13]....
        /*0194*/ 	.word	0x00000330
        /*0198*/ 	.word	0x000000ff
        /*019c*/ 	.word	0x000000c0
        /*01a0*/ 	.short	0x0100
        /*01a2*/ 	.byte	0x08
	.zero		1


	//   ....[14]....
        /*01a4*/ 	.word	0x00000340
        /*01a8*/ 	.word	0x000000ff
        /*01ac*/ 	.word	0x00000038
        /*01b0*/ 	.short	0x0100
        /*01b2*/ 	.byte	0x08
	.zero		1


	//   ....[15]....
        /*01b4*/ 	.word	0x00000350
        /*01b8*/ 	.word	0x000000ff
        /*01bc*/ 	.word	0x000000c8
        /*01c0*/ 	.short	0x0100
        /*01c2*/ 	.byte	0x08
	.zero		1


	//   ....[16]....
        /*01c4*/ 	.word	0x00000360
        /*01c8*/ 	.word	0x000000ff
        /*01cc*/ 	.word	0x00000040
        /*01d0*/ 	.short	0x0100
        /*01d2*/ 	.byte	0x08
	.zero		1


	//   ....[17]....
        /*01d4*/ 	.word	0x00000370
        /*01d8*/ 	.word	0x000000ff
        /*01dc*/ 	.word	0x000000d0
        /*01e0*/ 	.short	0x0100
        /*01e2*/ 	.byte	0x08
	.zero		1


	//   ....[18]....
        /*01e4*/ 	.word	0x00000380
        /*01e8*/ 	.word	0x000000ff
        /*01ec*/ 	.word	0x00000048
        /*01f0*/ 	.short	0x0100
        /*01f2*/ 	.byte	0x08
	.zero		1


	//   ....[19]....
        /*01f4*/ 	.word	0x00000390
        /*01f8*/ 	.word	0x000000ff
        /*01fc*/ 	.word	0x000000d8
        /*0200*/ 	.short	0x0100
        /*0202*/ 	.byte	0x08
	.zero		1


	//   ....[20]....
        /*0204*/ 	.word	0x000003a0
        /*0208*/ 	.word	0x000000ff
        /*020c*/ 	.word	0x00000050
        /*0210*/ 	.short	0x0100
        /*0212*/ 	.byte	0x08
	.zero		1


	//   ....[21]....
        /*0214*/ 	.word	0x000003b0
        /*0218*/ 	.word	0x000000ff
        /*021c*/ 	.word	0x000000e0
        /*0220*/ 	.short	0x0100
        /*0222*/ 	.byte	0x08
	.zero		1


	//   ....[22]....
        /*0224*/ 	.word	0x000003c0
        /*0228*/ 	.word	0x000000ff
        /*022c*/ 	.word	0x00000058
        /*0230*/ 	.short	0x0100
        /*0232*/ 	.byte	0x08
	.zero		1


	//   ....[23]....
        /*0234*/ 	.word	0x000003d0
        /*0238*/ 	.word	0x000000ff
        /*023c*/ 	.word	0x000000e8
        /*0240*/ 	.short	0x0100
        /*0242*/ 	.byte	0x08
	.zero		1


	//   ....[24]....
        /*0244*/ 	.word	0x000003e0
        /*0248*/ 	.word	0x000000ff
        /*024c*/ 	.word	0x00000060
        /*0250*/ 	.short	0x0100
        /*0252*/ 	.byte	0x08
	.zero		1


	//   ....[25]....
        /*0254*/ 	.word	0x000003f0
        /*0258*/ 	.word	0x000000ff
        /*025c*/ 	.word	0x000000f0
        /*0260*/ 	.short	0x0100
        /*0262*/ 	.byte	0x08
	.zero		1


	//   ....[26]....
        /*0264*/ 	.word	0x00000400
        /*0268*/ 	.word	0x000000ff
        /*026c*/ 	.word	0x00000068
        /*0270*/ 	.short	0x0100
        /*0272*/ 	.byte	0x08
	.zero		1


	//   ....[27]....
        /*0274*/ 	.word	0x00000410
        /*0278*/ 	.word	0x000000ff
        /*027c*/ 	.word	0x000000f8
        /*0280*/ 	.short	0x0100
        /*0282*/ 	.byte	0x08
	.zero		1


	//   ....[28]....
        /*0284*/ 	.word	0x00000420
        /*0288*/ 	.word	0x000000ff
        /*028c*/ 	.word	0x00000070
        /*0290*/ 	.short	0x0100
        /*0292*/ 	.byte	0x08
	.zero		1


	//   ....[29]....
        /*0294*/ 	.word	0x00000430
        /*0298*/ 	.word	0x000000ff
        /*029c*/ 	.word	0x00000100
        /*02a0*/ 	.short	0x0100
        /*02a2*/ 	.byte	0x08
	.zero		1


	//   ....[30]....
        /*02a4*/ 	.word	0x00000440
        /*02a8*/ 	.word	0x000000ff
        /*02ac*/ 	.word	0x00000078
        /*02b0*/ 	.short	0x0100
        /*02b2*/ 	.byte	0x08
	.zero		1


	//   ....[31]....
        /*02b4*/ 	.word	0x00000450
        /*02b8*/ 	.word	0x000000ff
        /*02bc*/ 	.word	0x00000108
        /*02c0*/ 	.short	0x0100
        /*02c2*/ 	.byte	0x08
	.zero		1


	//   ....[32]....
        /*02c4*/ 	.word	0x00000460
        /*02c8*/ 	.word	0x000000ff
        /*02cc*/ 	.word	0x00000080
        /*02d0*/ 	.short	0x0100
        /*02d2*/ 	.byte	0x08
	.zero		1


	//   ....[33]....
        /*02d4*/ 	.word	0x00000470
        /*02d8*/ 	.word	0x000000ff
        /*02dc*/ 	.word	0x00000110
        /*02e0*/ 	.short	0x0100
        /*02e2*/ 	.byte	0x08
	.zero		1


	//   ....[34]....
        /*02e4*/ 	.word	0x00000480
        /*02e8*/ 	.word	0x000000ff
        /*02ec*/ 	.word	0x00000088
        /*02f0*/ 	.short	0x0100
        /*02f2*/ 	.byte	0x08
	.zero		1


	//   ....[35]....
        /*02f4*/ 	.word	0x00000490
        /*02f8*/ 	.word	0x000000ff
        /*02fc*/ 	.word	0x00000118
        /*0300*/ 	.short	0x0100
        /*0302*/ 	.byte	0x08
	.zero		1


	//   ....[36]....
        /*0304*/ 	.word	0x00000980
        /*0308*/ 	.word	0x000000ff
        /*030c*/ 	.word	0x00000150
        /*0310*/ 	.short	0x0100
        /*0312*/ 	.byte	0x08
	.zero		1


	//   ....[37]....
        /*0314*/ 	.word	0x00000a20
        /*0318*/ 	.word	0x000000ff
        /*031c*/ 	.word	0x00000158
        /*0320*/ 	.short	0x0100
        /*0322*/ 	.byte	0x08
	.zero		1


	//   ....[38]....
        /*0324*/ 	.word	0x00000a50
        /*0328*/ 	.word	0x000000ff
        /*032c*/ 	.word	0x00000130
        /*0330*/ 	.short	0x0100
        /*0332*/ 	.byte	0x09
	.zero		1


	//   ....[39]....
        /*0334*/ 	.word	0x00000a60
        /*0338*/ 	.word	0x000000ff
        /*033c*/ 	.word	0x00000138
        /*0340*/ 	.short	0x0100
        /*0342*/ 	.byte	0x09
	.zero		1


	//   ....[40]....
        /*0344*/ 	.word	0x00000a70
        /*0348*/ 	.word	0x000000ff
        /*034c*/ 	.word	0x00000140
        /*0350*/ 	.short	0x0100
        /*0352*/ 	.byte	0x09
	.zero		1


	//   ....[41]....
        /*0354*/ 	.word	0x00000a80
        /*0358*/ 	.word	0x000000ff
        /*035c*/ 	.word	0x00000148
        /*0360*/ 	.short	0x0100
        /*0362*/ 	.byte	0x09
	.zero		1


	//   ....[42]....
        /*0364*/ 	.word	0x000018b0
        /*0368*/ 	.word	0x0000005e
        /*036c*/ 	.word	0x00000000
        /*0370*/ 	.short	0x010a
        /*0372*/ 	.byte	0x2a
	.zero		1


	//   ....[43]....
        /*0374*/ 	.word	0x00001a60
        /*0378*/ 	.word	0x00000003
        /*037c*/ 	.word	0x00000000
        /*0380*/ 	.short	0x010a
        /*0382*/ 	.byte	0x3f
	.zero		1


	//   ....[44]....
        /*0384*/ 	.word	0x00001aa0
        /*0388*/ 	.word	0x00000003
        /*038c*/ 	.word	0x00000000
        /*0390*/ 	.short	0x010a
        /*0392*/ 	.byte	0x3f
	.zero		1


	//   ....[45]....
        /*0394*/ 	.word	0x00001ca0
        /*0398*/ 	.word	0x000000ff
        /*039c*/ 	.word	0x00000000
        /*03a0*/ 	.short	0x010a
        /*03a2*/ 	.byte	0x04
	.zero		1


	//   ....[46]....
        /*03a4*/ 	.word	0x00001ce0
        /*03a8*/ 	.word	0x000000ff
        /*03ac*/ 	.word	0x00000000
        /*03b0*/ 	.short	0x010a
        /*03b2*/ 	.byte	0x04
	.zero		1


	//   ....[47]....
        /*03b4*/ 	.word	0x00001e40
        /*03b8*/ 	.word	0x00000005
        /*03bc*/ 	.word	0x00000000
        /*03c0*/ 	.short	0x0101
        /*03c2*/ 	.byte	0x3f
	.zero		1


	//   ....[48]....
        /*03c4*/ 	.word	0x00001f40
        /*03c8*/ 	.word	0x0000005f
        /*03cc*/ 	.word	0x00000000
        /*03d0*/ 	.short	0x0101
        /*03d2*/ 	.byte	0x2f
	.zero		1


	//   ....[49]....
        /*03d4*/ 	.word	0x00002040
        /*03d8*/ 	.word	0x00000003
        /*03dc*/ 	.word	0x00000000
        /*03e0*/ 	.short	0x0101
        /*03e2*/ 	.byte	0x3f
	.zero		1


	//   ....[50]....
        /*03e4*/ 	.word	0x00002100
        /*03e8*/ 	.word	0x0000005e
        /*03ec*/ 	.word	0x00000010
        /*03f0*/ 	.short	0x010a
        /*03f2*/ 	.byte	0x2a
	.zero		1


	//   ....[51]....
        /*03f4*/ 	.word	0x00005540
        /*03f8*/ 	.word	0x00000061
        /*03fc*/ 	.word	0x00000000
        /*0400*/ 	.short	0x0101
        /*0402*/ 	.byte	0x2f
	.zero		1


	//   ....[52]....
        /*0404*/ 	.word	0x00005ef0
        /*0408*/ 	.word	0x0000000d
        /*040c*/ 	.word	0x00000090
        /*0410*/ 	.short	0x010a
        /*0412*/ 	.byte	0x3f
	.zero		1


	//   ....[53]....
        /*0414*/ 	.word	0x000062b0
        /*0418*/ 	.word	0x00000005
        /*041c*/ 	.word	0x00000158
        /*0420*/ 	.short	0x0101
        /*0422*/ 	.byte	0x3f
	.zero		1


	//   ....[54]....
        /*0424*/ 	.word	0x00006a40
        /*0428*/ 	.word	0x00000007
        /*042c*/ 	.word	0x00000000
        /*0430*/ 	.short	0x010a
        /*0432*/ 	.byte	0x3f
	.zero		1


	//   ....[55]....
        /*0434*/ 	.word	0x00006ac0
        /*0438*/ 	.word	0x00000008
        /*043c*/ 	.word	0x00000000
        /*0440*/ 	.short	0x010a
        /*0442*/ 	.byte	0x3f
	.zero		1


	//   ....[56]....
        /*0444*/ 	.word	0x00006b50
        /*0448*/ 	.word	0x00000009
        /*044c*/ 	.word	0x00000000
        /*0450*/ 	.short	0x010a
        /*0452*/ 	.byte	0x3f
	.zero		1


	//   ....[57]....
        /*0454*/ 	.word	0x00006be0
        /*0458*/ 	.word	0x00000008
        /*045c*/ 	.word	0x00000000
        /*0460*/ 	.short	0x010a
        /*0462*/ 	.byte	0x3f
	.zero		1


	//   ....[58]....
        /*0464*/ 	.word	0x00006c70
        /*0468*/ 	.word	0x00000009
        /*046c*/ 	.word	0x00000000
        /*0470*/ 	.short	0x010a
        /*0472*/ 	.byte	0x3f
	.zero		1


	//   ....[59]....
        /*0474*/ 	.word	0x00006d00
        /*0478*/ 	.word	0x00000008
        /*047c*/ 	.word	0x00000000
        /*0480*/ 	.short	0x010a
        /*0482*/ 	.byte	0x3f
	.zero		1


	//   ....[60]....
        /*0484*/ 	.word	0x00006d90
        /*0488*/ 	.word	0x00000009
        /*048c*/ 	.word	0x00000000
        /*0490*/ 	.short	0x010a
        /*0492*/ 	.byte	0x3f
	.zero		1


	//   ....[61]....
        /*0494*/ 	.word	0x00006e20
        /*0498*/ 	.word	0x00000008
        /*049c*/ 	.word	0x00000000
        /*04a0*/ 	.short	0x010a
        /*04a2*/ 	.byte	0x3f
	.zero		1


	//   ....[62]....
        /*04a4*/ 	.word	0x00006eb0
        /*04a8*/ 	.word	0x00000009
        /*04ac*/ 	.word	0x00000000
        /*04b0*/ 	.short	0x010a
        /*04b2*/ 	.byte	0x3f
	.zero		1


	//   ....[63]....
        /*04b4*/ 	.word	0x00006f40
        /*04b8*/ 	.word	0x00000008
        /*04bc*/ 	.word	0x00000000
        /*04c0*/ 	.short	0x010a
        /*04c2*/ 	.byte	0x3f
	.zero		1


	//   ....[64]....
        /*04c4*/ 	.word	0x00006fd0
        /*04c8*/ 	.word	0x00000009
        /*04cc*/ 	.word	0x00000000
        /*04d0*/ 	.short	0x010a
        /*04d2*/ 	.byte	0x3f
	.zero		1


	//   ....[65]....
        /*04d4*/ 	.word	0x00007060
        /*04d8*/ 	.word	0x00000008
        /*04dc*/ 	.word	0x00000000
        /*04e0*/ 	.short	0x010a
        /*04e2*/ 	.byte	0x3f
	.zero		1


	//   ....[66]....
        /*04e4*/ 	.word	0x000070f0
        /*04e8*/ 	.word	0x00000009
        /*04ec*/ 	.word	0x00000000
        /*04f0*/ 	.short	0x010a
        /*04f2*/ 	.byte	0x3f
	.zero		1


	//   ....[67]....
        /*04f4*/ 	.word	0x00007180
        /*04f8*/ 	.word	0x00000008
        /*04fc*/ 	.word	0x00000000
        /*0500*/ 	.short	0x010a
        /*0502*/ 	.byte	0x3f
	.zero		1


	//   ....[68]....
        /*0504*/ 	.word	0x00007210
        /*0508*/ 	.word	0x00000009
        /*050c*/ 	.word	0x00000000
        /*0510*/ 	.short	0x010a
        /*0512*/ 	.byte	0x3f
	.zero		1


	//   ....[69]....
        /*0514*/ 	.word	0x000072a0
        /*0518*/ 	.word	0x00000008
        /*051c*/ 	.word	0x00000000
        /*0520*/ 	.short	0x010a
        /*0522*/ 	.byte	0x3f
	.zero		1


	//   ....[70]....
        /*0524*/ 	.word	0x00007330
        /*0528*/ 	.word	0x0000000b
        /*052c*/ 	.word	0x00000000
        /*0530*/ 	.short	0x010a
        /*0532*/ 	.byte	0x3f
	.zero		1


	//   ....[71]....
        /*0534*/ 	.word	0x000073c0
        /*0538*/ 	.word	0x00000003
        /*053c*/ 	.word	0x00000000
        /*0540*/ 	.short	0x010a
        /*0542*/ 	.byte	0x3f
	.zero		1


	//   ....[72]....
        /*0544*/ 	.word	0x00007420
        /*0548*/ 	.word	0x00000060
        /*054c*/ 	.word	0x00000000
        /*0550*/ 	.short	0x010a
        /*0552*/ 	.byte	0x3f
	.zero		1


	//   ....[73]....
        /*0554*/ 	.word	0x00007470
        /*0558*/ 	.word	0x00000003
        /*055c*/ 	.word	0x00000000
        /*0560*/ 	.short	0x010a
        /*0562*/ 	.byte	0x3f
	.zero		1


	//   ....[74]....
        /*0564*/ 	.word	0x000074d0
        /*0568*/ 	.word	0x00000005
        /*056c*/ 	.word	0x00000000
        /*0570*/ 	.short	0x010a
        /*0572*/ 	.byte	0x3f
	.zero		1


	//   ....[75]....
        /*0574*/ 	.word	0x00007520
        /*0578*/ 	.word	0x00000060
        /*057c*/ 	.word	0x00000010
        /*0580*/ 	.short	0x010a
        /*0582*/ 	.byte	0x3f
	.zero		1


	//   ....[76]....
        /*0584*/ 	.word	0x000075f0
        /*0588*/ 	.word	0x0000000d
        /*058c*/ 	.word	0x00000090
        /*0590*/ 	.short	0x010a
        /*0592*/ 	.byte	0x3f
	.zero		1


	//   ....[77]....
        /*0594*/ 	.word	0x000076c0
        /*0598*/ 	.word	0x00000007
        /*059c*/ 	.word	0x00000000
        /*05a0*/ 	.short	0x010a
        /*05a2*/ 	.byte	0x3f
	.zero		1


	//   ....[78]....
        /*05a4*/ 	.word	0x00007710
        /*05a8*/ 	.word	0x00000008
        /*05ac*/ 	.word	0x00000000
        /*05b0*/ 	.short	0x010a
        /*05b2*/ 	.byte	0x3f
	.zero		1


	//   ....[79]....
        /*05b4*/ 	.word	0x00007760
        /*05b8*/ 	.word	0x00000009
        /*05bc*/ 	.word	0x00000000
        /*05c0*/ 	.short	0x010a
        /*05c2*/ 	.byte	0x3f
	.zero		1


	//   ....[80]....
        /*05c4*/ 	.word	0x000077b0
        /*05c8*/ 	.word	0x00000008
        /*05cc*/ 	.word	0x00000000
        /*05d0*/ 	.short	0x010a
        /*05d2*/ 	.byte	0x3f
	.zero		1


	//   ....[81]....
        /*05d4*/ 	.word	0x00007800
        /*05d8*/ 	.word	0x00000009
        /*05dc*/ 	.word	0x00000000
        /*05e0*/ 	.short	0x010a
        /*05e2*/ 	.byte	0x3f
	.zero		1


	//   ....[82]....
        /*05e4*/ 	.word	0x00007850
        /*05e8*/ 	.word	0x00000008
        /*05ec*/ 	.word	0x00000000
        /*05f0*/ 	.short	0x010a
        /*05f2*/ 	.byte	0x3f
	.zero		1


	//   ....[83]....
        /*05f4*/ 	.word	0x000078a0
        /*05f8*/ 	.word	0x00000009
        /*05fc*/ 	.word	0x00000000
        /*0600*/ 	.short	0x010a
        /*0602*/ 	.byte	0x3f
	.zero		1


	//   ....[84]....
        /*0604*/ 	.word	0x000078f0
        /*0608*/ 	.word	0x00000008
        /*060c*/ 	.word	0x00000000
        /*0610*/ 	.short	0x010a
        /*0612*/ 	.byte	0x3f
	.zero		1


	//   ....[85]....
        /*0614*/ 	.word	0x00007940
        /*0618*/ 	.word	0x00000009
        /*061c*/ 	.word	0x00000000
        /*0620*/ 	.short	0x010a
        /*0622*/ 	.byte	0x3f
	.zero		1


	//   ....[86]....
        /*0624*/ 	.word	0x00007990
        /*0628*/ 	.word	0x00000008
        /*062c*/ 	.word	0x00000000
        /*0630*/ 	.short	0x010a
        /*0632*/ 	.byte	0x3f
	.zero		1


	//   ....[87]....
        /*0634*/ 	.word	0x000079e0
        /*0638*/ 	.word	0x00000009
        /*063c*/ 	.word	0x00000000
        /*0640*/ 	.short	0x010a
        /*0642*/ 	.byte	0x3f
	.zero		1


	//   ....[88]....
        /*0644*/ 	.word	0x00007a30
        /*0648*/ 	.word	0x00000008
        /*064c*/ 	.word	0x00000000
        /*0650*/ 	.short	0x010a
        /*0652*/ 	.byte	0x3f
	.zero		1


	//   ....[89]....
        /*0654*/ 	.word	0x00007a80
        /*0658*/ 	.word	0x00000009
        /*065c*/ 	.word	0x00000000
        /*0660*/ 	.short	0x010a
        /*0662*/ 	.byte	0x3f
	.zero		1


	//   ....[90]....
        /*0664*/ 	.word	0x00007ad0
        /*0668*/ 	.word	0x00000008
        /*066c*/ 	.word	0x00000000
        /*0670*/ 	.short	0x010a
        /*0672*/ 	.byte	0x3f
	.zero		1


	//   ....[91]....
        /*0674*/ 	.word	0x00007b20
        /*0678*/ 	.word	0x00000009
        /*067c*/ 	.word	0x00000000
        /*0680*/ 	.short	0x010a
        /*0682*/ 	.byte	0x3f
	.zero		1


	//   ....[92]....
        /*0684*/ 	.word	0x00007b70
        /*0688*/ 	.word	0x00000008
        /*068c*/ 	.word	0x00000000
        /*0690*/ 	.short	0x010a
        /*0692*/ 	.byte	0x3f
	.zero		1


	//   ....[93]....
        /*0694*/ 	.word	0x00007bc0
        /*0698*/ 	.word	0x0000000b
        /*069c*/ 	.word	0x00000000
        /*06a0*/ 	.short	0x010a
        /*06a2*/ 	.byte	0x3f
	.zero		1


	//----- nvinfo : EIATTR_NUM_MBARRIERS
	.align		4
.L_37:
        /*06a4*/ 	.byte	0x03, 0x38
        /*06a6*/ 	.short	0x002a


	//----- nvinfo : EIATTR_EXIT_INSTR_OFFSETS
	.align		4
        /*06a8*/ 	.byte	0x04, 0x1c
        /*06aa*/ 	.short	(.L_39 - .L_38)


	//   ....[0]....
.L_38:
        /*06ac*/ 	.word	0x00001570


	//   ....[1]....
        /*06b0*/ 	.word	0x000015d0


	//   ....[2]....
        /*06b4*/ 	.word	0x00005bd0


	//   ....[3]....
        /*06b8*/ 	.word	0x00005c00


	//   ....[4]....
        /*06bc*/ 	.word	0x00007410


	//----- nvinfo : EIATTR_MAX_THREADS
	.align		4
.L_39:
        /*06c0*/ 	.byte	0x04, 0x05
        /*06c2*/ 	.short	(.L_41 - .L_40)
.L_40:
        /*06c4*/ 	.word	0x00000180
        /*06c8*/ 	.word	0x00000001
        /*06cc*/ 	.word	0x00000001


	//----- nvinfo : EIATTR_CRS_STACK_SIZE
	.align		4
.L_41:
        /*06d0*/ 	.byte	0x04, 0x1e
        /*06d2*/ 	.short	(.L_43 - .L_42)
.L_42:
        /*06d4*/ 	.word	0x00000000


	//----- nvinfo : EIATTR_CBANK_PARAM_SIZE
	.align		4
.L_43:
        /*06d8*/ 	.byte	0x03, 0x19
        /*06da*/ 	.short	0x0470


	//----- nvinfo : EIATTR_PARAM_CBANK
	.align		4
        /*06dc*/ 	.byte	0x04, 0x0a
        /*06de*/ 	.short	(.L_45 - .L_44)
	.align		4
.L_44:
        /*06e0*/ 	.word	index@(.nv.constant0._ZN7cutlass13device_kernelINS_4gemm6kernel13GemmUniversalIN4cute5tupleIJiiiiEEENS1_10collective13CollectiveMmaINS1_34MainloopSm90TmaGmmaWarpSpecializedILi18ENS5_IJNS4_1CILi1EEENSA_ILi2EEESB_EEENS1_32KernelTmaWarpSpecializedPingpongEEENS5_IJNSA_ILi64EEENSA_ILi128EEESG_EEEaNS5_IJlSB_lEEEaSJ_NS4_8TiledMMAINS4_8MMA_AtomIJNS4_4SM904GMMA27MMA_64x128x32_S32S8S8_SS_TNEEEENS4_6LayoutINS5_IJSB_SB_SB_EEENS5_IJNSA_ILi0EEESS_SS_EEEEENS5_IJNS4_10UnderscoreESV_SV_EEEEENS4_23SM90_TMA_LOAD_MULTICASTENS4_14ComposedLayoutINS4_7SwizzleILi2ELi4ELi3EEENS4_18smem_ptr_flag_bitsILi8EEENSQ_INS5_IJNSA_ILi8EEESG_EEENS5_IJSG_SB_EEEEEEEvNS4_8identityENS4_13SM90_TMA_LOADES18_vS19_EENS_8epilogue10collective6detail29Sm90TmaWarpSpecializedAdapterINS1D_15DefaultEpilogueIaSJ_SJ_NS1C_6thread17LinearCombinationIaLi1EiiLNS1H_9ScaleType4KindE0ELNS_15FloatRoundStyleE2EaEENS1_15EpilogueDefaultEEEEEvvEEEEvNT_6ParamsE)
        /*06e4*/ 	.short	0x0210
        /*06e6*/ 	.short	0x0470


	//----- nvinfo : EIATTR_SW_WAR
	.align		4
.L_45:
        /*06e8*/ 	.byte	0x04, 0x36
        /*06ea*/ 	.short	(.L_47 - .L_46)
.L_46:
        /*06ec*/ 	.word	0x00000008
.L_47:


//--------------------- .nv.callgraph             --------------------------
	.section	.nv.callgraph,"",@"SHT_CUDA_CALLGRAPH"
	.align	4
	.sectionentsize	8
	.align		4
        /*0000*/ 	.word	0x00000000
	.align		4
        /*0004*/ 	.word	0xffffffff
	.align		4
        /*0008*/ 	.word	index@(_ZN7cutlass13device_kernelINS_4gemm6kernel13GemmUniversalIN4cute5tupleIJiiiiEEENS1_10collective13CollectiveMmaINS1_34MainloopSm90TmaGmmaWarpSpecializedILi18ENS5_IJNS4_1CILi1EEENSA_ILi2EEESB_EEENS1_32KernelTmaWarpSpecializedPingpongEEENS5_IJNSA_ILi64EEENSA_ILi128EEESG_EEEaNS5_IJlSB_lEEEaSJ_NS4_8TiledMMAINS4_8MMA_AtomIJNS4_4SM904GMMA27MMA_64x128x32_S32S8S8_SS_TNEEEENS4_6LayoutINS5_IJSB_SB_SB_EEENS5_IJNSA_ILi0EEESS_SS_EEEEENS5_IJNS4_10UnderscoreESV_SV_EEEEENS4_23SM90_TMA_LOAD_MULTICASTENS4_14ComposedLayoutINS4_7SwizzleILi2ELi4ELi3EEENS4_18smem_ptr_flag_bitsILi8EEENSQ_INS5_IJNSA_ILi8EEESG_EEENS5_IJSG_SB_EEEEEEEvNS4_8identityENS4_13SM90_TMA_LOADES18_vS19_EENS_8epilogue10collective6detail29Sm90TmaWarpSpecializedAdapterINS1D_15DefaultEpilogueIaSJ_SJ_NS1C_6thread17LinearCombinationIaLi1EiiLNS1H_9ScaleType4KindE0ELNS_15FloatRoundStyleE2EaEENS1_15EpilogueDefaultEEEEEvvEEEEvNT_6ParamsE)
	.align		4
        /*000c*/ 	.word	index@(__assertfail)
	.align		4
        /*0010*/ 	.word	0x00000000
	.align		4
        /*0014*/ 	.word	0xfffffffe
	.align		4
        /*0018*/ 	.word	0x00000000
	.align		4
        /*001c*/ 	.word	0xfffffffd
	.align		4
        /*0020*/ 	.word	0x00000000
	.align		4
        /*0024*/ 	.word	0xfffffffc


//--------------------- .nv.constant4             --------------------------
	.section	.nv.constant4,"a",@progbits
	.align	8
	.align		8
.nv.constant4:
        /*0000*/ 	.dword	__assertfail
	.align		8
        /*0008*/ 	.dword	__unnamed_1
	.align		8
        /*0010*/ 	.dword	_ZN39_INTERNAL_ebc88018_4_k_cu_de9e4143_42884cuda3std3__45__cpo5beginE
	.align		8
        /*0018*/ 	.dword	_ZN39_INTERNAL_ebc88018_4_k_cu_de9e4143_42884cuda3std3__45__cpo3endE
	.align		8
        /*0020*/ 	.dword	_ZN39_INTERNAL_ebc88018_4_k_cu_de9e4143_42884cuda3std3__45__cpo6cbeginE
	.align		8
        /*0028*/ 	.dword	_ZN39_INTERNAL_ebc88018_4_k_cu_de9e4143_42884cuda3std3__45__cpo4cendE
	.align		8
        /*0030*/ 	.dword	_ZN39_INTERNAL_ebc88018_4_k_cu_de9e4143_42884cuda3std3__441_GLOBAL__N__ebc88018_4_k_cu_de9e4143_42886ignoreE
	.align		8
        /*0038*/ 	.dword	_ZN39_INTERNAL_ebc88018_4_k_cu_de9e4143_42884cuda3std3__419piecewise_constructE
	.align		8
        /*0040*/ 	.dword	_ZN39_INTERNAL_ebc88018_4_k_cu_de9e4143_42884cuda3std3__48in_placeE
	.align		8
        /*0048*/ 	.dword	_ZN39_INTERNAL_ebc88018_4_k_cu_de9e4143_42884cuda3std6ranges3__45__cpo4swapE
	.align		8
        /*0050*/ 	.dword	_ZN39_INTERNAL_ebc88018_4_k_cu_de9e4143_42884cuda3std6ranges3__45__cpo9iter_moveE
	.align		8
        /*0058*/ 	.dword	_ZN39_INTERNAL_ebc88018_4_k_cu_de9e4143_42884cute7productE
	.align		8
        /*0060*/ 	.dword	_ZN39_INTERNAL_ebc88018_4_k_cu_de9e4143_42884cute1_E
	.align		8
        /*0068*/ 	.dword	$str$22
	.align		8
        /*0070*/ 	.dword	$str$23


//--------------------- .text._ZN7cutlass13device_kernelINS_4gemm6kernel13GemmUniversalIN4cute5tupleIJiiiiEEENS1_10collective13CollectiveMmaINS1_34MainloopSm90TmaGmmaWarpSpecializedILi18ENS5_IJNS4_1CILi1EEENSA_ILi2EEESB_EEENS1_32KernelTmaWarpSpecializedPingpongEEENS5_IJNSA_ILi64EEENSA_ILi128EEESG_EEEaNS5_IJlSB_lEEEaSJ_NS4_8TiledMMAINS4_8MMA_AtomIJNS4_4SM904GMMA27MMA_64x128x32_S32S8S8_SS_TNEEEENS4_6LayoutINS5_IJSB_SB_SB_EEENS5_IJNSA_ILi0EEESS_SS_EEEEENS5_IJNS4_10UnderscoreESV_SV_EEEEENS4_23SM90_TMA_LOAD_MULTICASTENS4_14ComposedLayoutINS4_7SwizzleILi2ELi4ELi3EEENS4_18smem_ptr_flag_bitsILi8EEENSQ_INS5_IJNSA_ILi8EEESG_EEENS5_IJSG_SB_EEEEEEEvNS4_8identityENS4_13SM90_TMA_LOADES18_vS19_EENS_8epilogue10collective6detail29Sm90TmaWarpSpecializedAdapterINS1D_15DefaultEpilogueIaSJ_SJ_NS1C_6thread17LinearCombinationIaLi1EiiLNS1H_9ScaleType4KindE0ELNS_15FloatRoundStyleE2EaEENS1_15EpilogueDefaultEEEEEvvEEEEvNT_6ParamsE --------------------------
	.section	.text._ZN7cutlass13device_kernelINS_4gemm6kernel13GemmUniversalIN4cute5tupleIJiiiiEEENS1_10collective13CollectiveMmaINS1_34MainloopSm90TmaGmmaWarpSpecializedILi18ENS5_IJNS4_1CILi1EEENSA_ILi2EEESB_EEENS1_32KernelTmaWarpSpecializedPingpongEEENS5_IJNSA_ILi64EEENSA_ILi128EEESG_EEEaNS5_IJlSB_lEEEaSJ_NS4_8TiledMMAINS4_8MMA_AtomIJNS4_4SM904GMMA27MMA_64x128x32_S32S8S8_SS_TNEEEENS4_6LayoutINS5_IJSB_SB_SB_EEENS5_IJNSA_ILi0EEESS_SS_EEEEENS5_IJNS4_10UnderscoreESV_SV_EEEEENS4_23SM90_TMA_LOAD_MULTICASTENS4_14ComposedLayoutINS4_7SwizzleILi2ELi4ELi3EEENS4_18smem_ptr_flag_bitsILi8EEENSQ_INS5_IJNSA_ILi8EEESG_EEENS5_IJSG_SB_EEEEEEEvNS4_8identityENS4_13SM90_TMA_LOADES18_vS19_EENS_8epilogue10collective6detail29Sm90TmaWarpSpecializedAdapterINS1D_15DefaultEpilogueIaSJ_SJ_NS1C_6thread17LinearCombinationIaLi1EiiLNS1H_9ScaleType4KindE0ELNS_15FloatRoundStyleE2EaEENS1_15EpilogueDefaultEEEEEvvEEEEvNT_6ParamsE,"ax",@progbits
	.align	128
.text._ZN7cutlass13device_kernelINS_4gemm6kernel13GemmUniversalIN4cute5tupleIJiiiiEEENS1_10collective13CollectiveMmaINS1_34MainloopSm90TmaGmmaWarpSpecializedILi18ENS5_IJNS4_1CILi1EEENSA_ILi2EEESB_EEENS1_32KernelTmaWarpSpecializedPingpongEEENS5_IJNSA_ILi64EEENSA_ILi128EEESG_EEEaNS5_IJlSB_lEEEaSJ_NS4_8TiledMMAINS4_8MMA_AtomIJNS4_4SM904GMMA27MMA_64x128x32_S32S8S8_SS_TNEEEENS4_6LayoutINS5_IJSB_SB_SB_EEENS5_IJNSA_ILi0EEESS_SS_EEEEENS5_IJNS4_10UnderscoreESV_SV_EEEEENS4_23SM90_TMA_LOAD_MULTICASTENS4_14ComposedLayoutINS4_7SwizzleILi2ELi4ELi3EEENS4_18smem_ptr_flag_bitsILi8EEENSQ_INS5_IJNSA_ILi8EEESG_EEENS5_IJSG_SB_EEEEEEEvNS4_8identityENS4_13SM90_TMA_LOADES18_vS19_EENS_8epilogue10collective6detail29Sm90TmaWarpSpecializedAdapterINS1D_15DefaultEpilogueIaSJ_SJ_NS1C_6thread17LinearCombinationIaLi1EiiLNS1H_9ScaleType4KindE0ELNS_15FloatRoundStyleE2EaEENS1_15EpilogueDefaultEEEEEvvEEEEvNT_6ParamsE:
        .type           _ZN7cutlass13device_kernelINS_4gemm6kernel13GemmUniversalIN4cute5tupleIJiiiiEEENS1_10collective13CollectiveMmaINS1_34MainloopSm90TmaGmmaWarpSpecializedILi18ENS5_IJNS4_1CILi1EEENSA_ILi2EEESB_EEENS1_32KernelTmaWarpSpecializedPingpongEEENS5_IJNSA_ILi64EEENSA_ILi128EEESG_EEEaNS5_IJlSB_lEEEaSJ_NS4_8TiledMMAINS4_8MMA_AtomIJNS4_4SM904GMMA27MMA_64x128x32_S32S8S8_SS_TNEEEENS4_6LayoutINS5_IJSB_SB_SB_EEENS5_IJNSA_ILi0EEESS_SS_EEEEENS5_IJNS4_10UnderscoreESV_SV_EEEEENS4_23SM90_TMA_LOAD_MULTICASTENS4_14ComposedLayoutINS4_7SwizzleILi2ELi4ELi3EEENS4_18smem_ptr_flag_bitsILi8EEENSQ_INS5_IJNSA_ILi8EEESG_EEENS5_IJSG_SB_EEEEEEEvNS4_8identityENS4_13SM90_TMA_LOADES18_vS19_EENS_8epilogue10collective6detail29Sm90TmaWarpSpecializedAdapterINS1D_15DefaultEpilogueIaSJ_SJ_NS1C_6thread17LinearCombinationIaLi1EiiLNS1H_9ScaleType4KindE0ELNS_15FloatRoundStyleE2EaEENS1_15EpilogueDefaultEEEEEvvEEEEvNT_6ParamsE,@function
        .size           _ZN7cutlass13device_kernelINS_4gemm6kernel13GemmUniversalIN4cute5tupleIJiiiiEEENS1_10collective13CollectiveMmaINS1_34MainloopSm90TmaGmmaWarpSpecializedILi18ENS5_IJNS4_1CILi1EEENSA_ILi2EEESB_EEENS1_32KernelTmaWarpSpecializedPingpongEEENS5_IJNSA_ILi64EEENSA_ILi128EEESG_EEEaNS5_IJlSB_lEEEaSJ_NS4_8TiledMMAINS4_8MMA_AtomIJNS4_4SM904GMMA27MMA_64x128x32_S32S8S8_SS_TNEEEENS4_6LayoutINS5_IJSB_SB_SB_EEENS5_IJNSA_ILi0EEESS_SS_EEEEENS5_IJNS4_10UnderscoreESV_SV_EEEEENS4_23SM90_TMA_LOAD_MULTICASTENS4_14ComposedLayoutINS4_7SwizzleILi2ELi4ELi3EEENS4_18smem_ptr_flag_bitsILi8EEENSQ_INS5_IJNSA_ILi8EEESG_EEENS5_IJSG_SB_EEEEEEEvNS4_8identityENS4_13SM90_TMA_LOADES18_vS19_EENS_8epilogue10collective6detail29Sm90TmaWarpSpecializedAdapterINS1D_15DefaultEpilogueIaSJ_SJ_NS1C_6thread17LinearCombinationIaLi1EiiLNS1H_9ScaleType4KindE0ELNS_15FloatRoundStyleE2EaEENS1_15EpilogueDefaultEEEEEvvEEEEvNT_6ParamsE,(.L_x_234 - _ZN7cutlass13device_kernelINS_4gemm6kernel13GemmUniversalIN4cute5tupleIJiiiiEEENS1_10collective13CollectiveMmaINS1_34MainloopSm90TmaGmmaWarpSpecializedILi18ENS5_IJNS4_1CILi1EEENSA_ILi2EEESB_EEENS1_32KernelTmaWarpSpecializedPingpongEEENS5_IJNSA_ILi64EEENSA_ILi128EEESG_EEEaNS5_IJlSB_lEEEaSJ_NS4_8TiledMMAINS4_8MMA_AtomIJNS4_4SM904GMMA27MMA_64x128x32_S32S8S8_SS_TNEEEENS4_6LayoutINS5_IJSB_SB_SB_EEENS5_IJNSA_ILi0EEESS_SS_EEEEENS5_IJNS4_10UnderscoreESV_SV_EEEEENS4_23SM90_TMA_LOAD_MULTICASTENS4_14ComposedLayoutINS4_7SwizzleILi2ELi4ELi3EEENS4_18smem_ptr_flag_bitsILi8EEENSQ_INS5_IJNSA_ILi8EEESG_EEENS5_IJSG_SB_EEEEEEEvNS4_8identityENS4_13SM90_TMA_LOADES18_vS19_EENS_8epilogue10collective6detail29Sm90TmaWarpSpecializedAdapterINS1D_15DefaultEpilogueIaSJ_SJ_NS1C_6thread17LinearCombinationIaLi1EiiLNS1H_9ScaleType4KindE0ELNS_15FloatRoundStyleE2EaEENS1_15EpilogueDefaultEEEEEvvEEEEvNT_6ParamsE)
        .other          _ZN7cutlass13device_kernelINS_4gemm6kernel13GemmUniversalIN4cute5tupleIJiiiiEEENS1_10collective13CollectiveMmaINS1_34MainloopSm90TmaGmmaWarpSpecializedILi18ENS5_IJNS4_1CILi1EEENSA_ILi2EEESB_EEENS1_32KernelTmaWarpSpecializedPingpongEEENS5_IJNSA_ILi64EEENSA_ILi128EEESG_EEEaNS5_IJlSB_lEEEaSJ_NS4_8TiledMMAINS4_8MMA_AtomIJNS4_4SM904GMMA27MMA_64x128x32_S32S8S8_SS_TNEEEENS4_6LayoutINS5_IJSB_SB_SB_EEENS5_IJNSA_ILi0EEESS_SS_EEEEENS5_IJNS4_10UnderscoreESV_SV_EEEEENS4_23SM90_TMA_LOAD_MULTICASTENS4_14ComposedLayoutINS4_7SwizzleILi2ELi4ELi3EEENS4_18smem_ptr_flag_bitsILi8EEENSQ_INS5_IJNSA_ILi8EEESG_EEENS5_IJSG_SB_EEEEEEEvNS4_8identityENS4_13SM90_TMA_LOADES18_vS19_EENS_8epilogue10collective6detail29Sm90TmaWarpSpecializedAdapterINS1D_15DefaultEpilogueIaSJ_SJ_NS1C_6thread17LinearCombinationIaLi1EiiLNS1H_9ScaleType4KindE0ELNS_15FloatRoundStyleE2EaEENS1_15EpilogueDefaultEEEEEvvEEEEvNT_6ParamsE,@"STO_CUDA_ENTRY STV_DEFAULT"
_ZN7cutlass13device_kernelINS_4gemm6kernel13GemmUniversalIN4cute5tupleIJiiiiEEENS1_10collective13CollectiveMmaINS1_34MainloopSm90TmaGmmaWarpSpecializedILi18ENS5_IJNS4_1CILi1EEENSA_ILi2EEESB_EEENS1_32KernelTmaWarpSpecializedPingpongEEENS5_IJNSA_ILi64EEENSA_ILi128EEESG_EEEaNS5_IJlSB_lEEEaSJ_NS4_8TiledMMAINS4_8MMA_AtomIJNS4_4SM904GMMA27MMA_64x128x32_S32S8S8_SS_TNEEEENS4_6LayoutINS5_IJSB_SB_SB_EEENS5_IJNSA_ILi0EEESS_SS_EEEEENS5_IJNS4_10UnderscoreESV_SV_EEEEENS4_23SM90_TMA_LOAD_MULTICASTENS4_14ComposedLayoutINS4_7SwizzleILi2ELi4ELi3EEENS4_18smem_ptr_flag_bitsILi8EEENSQ_INS5_IJNSA_ILi8EEESG_EEENS5_IJSG_SB_EEEEEEEvNS4_8identityENS4_13SM90_TMA_LOADES18_vS19_EENS_8epilogue10collective6detail29Sm90TmaWarpSpecializedAdapterINS1D_15DefaultEpilogueIaSJ_SJ_NS1C_6thread17LinearCombinationIaLi1EiiLNS1H_9ScaleType4KindE0ELNS_15FloatRoundStyleE2EaEENS1_15EpilogueDefaultEEEEEvvEEEEvNT_6ParamsE:
[----:B------:R-:W0:Y:S02]  /*0000*/  LDC R1, c[0x0][0x28] ;  /* 0x00000a00ff017b82 */ /* 0x000e240000000800 */
[----:B0-----:R-:W-:Y:S01]  /*0010*/  VIADD R1, R1, 0xfffffff8 ;  /* 0xfffffff801017836 */ /* 0x001fe20000000000 */
[----:B------:R-:W0:Y:S01]  /*0020*/  S2R R4, SR_TID.X ;  /* 0x0000000000047919 */ /* 0x000e220000002100 */
[----:B------:R-:W-:Y:S01]  /*0030*/  ELECT P0, URZ, PT ;  /* 0x00000000003f782f */ /* 0x000fe20003800000 */
[----:B------:R-:W-:Y:S01]  /*0040*/  BSSY B0, `(.L_x_0) ;  /* 0x000000f000007945 */ /* 0x000fe20003800000 */
[--C-:B0-----:R-:W-:Y:S02]  /*0050*/  SHF.R.U32.HI R2, RZ, 0x5, R4.reuse ;  /* 0x00000005ff027819 */ /* 0x101fe40000011604 */
[----:B------:R-:W-:-:S03]  /*0060*/  SHF.R.U32.HI R7, RZ, 0x7, R4 ;  /* 0x00000007ff077819 */ /* 0x000fc60000011604 */
[----:B------:R-:W0:Y:S04]  /*0070*/  SHFL.IDX PT, R5, R2, RZ, 0x1f ;  /* 0x00001fff02057589 */ /* 0x000e2800000e0000 */
[----:B------:R1:W2:Y:S01]  /*0080*/  SHFL.IDX PT, R10, R7, RZ, 0x1f ;  /* 0x00001fff070a7589 */ /* 0x0002a200000e0000 */
[----:B0-----:R-:W-:-:S13]  /*0090*/  ISETP.NE.OR P0, PT, R5, RZ, !P0 ;  /* 0x000000ff0500720c */ /* 0x001fda0004705670 */
[----:B-12---:R-:W-:Y:S05]  /*00a0*/  @P0 BRA `(.L_x_1) ;  /* 0x0000000000200947 */ /* 0x006fea0003800000 */
[----:B------:R-:W-:Y:S02]  /*00b0*/  ULDC.64 UR4, c[0x0][0x198] ;  /* 0x0000660000047ab9 */ /* 0x000fe40000000a00 */
[----:B------:R-:W-:Y:S02]  /*00c0*/  UIADD3 UR6, UP0, UR4, 0xf0, URZ ;  /* 0x000000f004067890 */ /* 0x000fe4000ff1e03f */
[----:B------:R-:W-:Y:S02]  /*00d0*/  UIADD3 UR4, UP1, UR4, 0x1f0, URZ ;  /* 0x000001f004047890 */ /* 0x000fe4000ff3e03f */
[----:B------:R-:W-:Y:S02]  /*00e0*/  UIADD3.X UR7, URZ, UR5, URZ, UP0, !UPT ;  /* 0x000000053f077290 */ /* 0x000fe400087fe43f */
[----:B------:R-:W-:-:S07]  /*00f0*/  UIADD3.X UR5, URZ, UR5, URZ, UP1, !UPT ;  /* 0x000000053f057290 */ /* 0x000fce0008ffe43f */
[----:B------:R0:W-:Y:S02]  /*0100*/  UTMACCTL.PF [UR6] ;  /* 0x00000000060079b9 */ /* 0x0001e40008040000 */
[----:B------:R0:W-:Y:S02]  /*0110*/  UTMACCTL.PF [UR4] ;  /* 0x00000000040079b9 */ /* 0x0001e40008040000 */
[----:B0-----:R-:W-:Y:S01]  /*0120*/  NOP ;  /* 0x0000000000007918 */ /* 0x001fe20000000000 */
.L_x_1:
[----:B------:R-:W-:Y:S05]  /*0130*/  BSYNC B0 ;  /* 0x0000000000007941 */ /* 0x000fea0003800000 */
.L_x_0:
[----:B------:R-:W0:Y:S02]  /*0140*/  SHFL.IDX PT, R8, R2, RZ, 0x1f ;  /* 0x00001fff02087589 */ /* 0x000e2400000e0000 */
[----:B0-----:R-:W-:-:S13]  /*0150*/  ISETP.NE.AND P0, PT, R8, RZ, PT ;  /* 0x000000ff0800720c */ /* 0x001fda0003f05270 */
[----:B------:R-:W-:Y:S05]  /*0160*/  @P0 BRA `(.L_x_2) ;  /* 0x0000000000d40947 */ /* 0x000fea0003800000 */
[----:B------:R-:W-:Y:S01]  /*0170*/  ELECT P0, URZ, PT ;  /* 0x00000000003f782f */ /* 0x000fe20003800000 */
[----:B------:R-:W-:-:S12]  /*0180*/  BSSY B0, `(.L_x_2) ;  /* 0x0000033000007945 */ /* 0x000fd80003800000 */
[----:B------:R-:W-:Y:S05]  /*0190*/  @!P0 BRA `(.L_x_3) ;  /* 0x0000000000c48947 */ /* 0x000fea0003800000 */
[----:B------:R-:W0:Y:S01]  /*01a0*/  S2UR UR8, SR_CgaCtaId ;  /* 0x00000000000879c3 */ /* 0x000e220000008800 */
[----:B------:R-:W-:Y:S01]  /*01b0*/  UMOV UR4, 0x400 ;  /* 0x0000040000047882 */ /* 0x000fe20000000000 */
[----:B------:R-:W-:Y:S01]  /*01c0*/  UMOV UR5, 0x1 ;  /* 0x0000000100057882 */ /* 0x000fe20000000000 */
[----:B------:R-:W-:Y:S02]  /*01d0*/  UMOV UR6, 0x2 ;  /* 0x0000000200067882 */ /* 0x000fe40000000000 */
[----:B------:R-:W-:-:S04]  /*01e0*/  UIADD3 UR6, -UR6, 0x100000, URZ ;  /* 0x0010000006067890 */ /* 0x000fc8000fffe13f */
[----:B------:R-:W-:Y:S02]  /*01f0*/  USHF.L.U32 UR7, UR6, 0xb, URZ ;  /* 0x0000000b06077899 */ /* 0x000fe4000800063f */
[----:B------:R-:W-:Y:S02]  /*0200*/  USHF.L.U32 UR6, UR6, 0x1, URZ ;  /* 0x0000000106067899 */ /* 0x000fe4000800063f */
[----:B0-----:R-:W-:Y:S02]  /*0210*/  ULEA UR8, UR8, UR4, 0x18 ;  /* 0x0000000408087291 */ /* 0x001fe4000f8ec03f */
[----:B------:R-:W-:-:S04]  /*0220*/  UIADD3 UR4, -UR5, 0x100000, URZ ;  /* 0x0010000005047890 */ /* 0x000fc8000fffe13f */
[----:B------:R-:W-:Y:S02]  /*0230*/  USHF.L.U32 UR5, UR4, 0xb, URZ ;  /* 0x0000000b04057899 */ /* 0x000fe4000800063f */
[----:B------:R-:W-:Y:S01]  /*0240*/  USHF.L.U32 UR4, UR4, 0x1, URZ ;  /* 0x0000000104047899 */ /* 0x000fe2000800063f */
[----:B------:R-:W0:Y:S11]  /*0250*/  FENCE.VIEW.ASYNC.S ;  /* 0x00000000000073c6 */ /* 0x000e360000000000 */
[----:B0-----:R0:W1:Y:S01]  /*0260*/  SYNCS.EXCH.64 URZ, [UR8], UR4 ;  /* 0x00000004083f75b2 */ /* 0x0010620008000100 */
[----:B------:R0:W2:Y:S01]  /*0270*/  SYNCS.EXCH.64 URZ, [UR8+0x90], UR6 ;  /* 0x00009006083f75b2 */ /* 0x0000a20008000100 */
[----:B------:R0:W3:Y:S01]  /*0280*/  SYNCS.EXCH.64 URZ, [UR8+0x8], UR4 ;  /* 0x00000804083f75b2 */ /* 0x0000e20008000100 */
[----:B------:R0:W4:Y:S01]  /*0290*/  SYNCS.EXCH.64 URZ, [UR8+0x98], UR6 ;  /* 0x00009806083f75b2 */ /* 0x0001220008000100 */
[----:B------:R0:W0:Y:S01]  /*02a0*/  SYNCS.EXCH.64 URZ, [UR8+0x10], UR4 ;  /* 0x00001004083f75b2 */ /* 0x0000220008000100 */
        /* <DEDUP_REMOVED lines=31> */
[----:B-1234-:R-:W-:Y:S01]  /*04a0*/  NOP ;  /* 0x0000000000007918 */ /* 0x01efe20000000000 */
.L_x_3:
[----:B0-----:R-:W-:Y:S05]  /*04b0*/  BSYNC B0 ;  /* 0x0000000000007941 */ /* 0x001fea0003800000 */
.L_x_2:
[----:B------:R-:W0:Y:S01]  /*04c0*/  SHFL.IDX PT, R11, R2, RZ, 0x1f ;  /* 0x00001fff020b7589 */ /* 0x000e2200000e0000 */
[----:B------:R-:W1:Y:S01]  /*04d0*/  S2UR UR12, SR_CTAID.X ;  /* 0x00000000000c79c3 */ /* 0x000e620000002500 */
[----:B------:R-:W-:Y:S02]  /*04e0*/  SHF.R.S32.HI R3, RZ, 0x1f, R4 ;  /* 0x0000001fff037819 */ /* 0x000fe40000011404 */
[----:B------:R-:W-:Y:S01]  /*04f0*/  ELECT P0, URZ, PT ;  /* 0x00000000003f782f */ /* 0x000fe20003800000 */
[----:B------:R-:W2:Y:S01]  /*0500*/  SHFL.IDX PT, R9, R2, RZ, 0x1f ;  /* 0x00001fff02097589 */ /* 0x000ea200000e0000 */
[----:B------:R-:W-:Y:S02]  /*0510*/  ELECT P1, URZ, PT ;  /* 0x00000000003f782f */ /* 0x000fe40003820000 */
[----:B------:R-:W-:Y:S01]  /*0520*/  LEA.HI R3, R3, R4, RZ, 0x7 ;  /* 0x0000000403037211 */ /* 0x000fe200078f38ff */
[----:B------:R-:W-:Y:S01]  /*0530*/  ULDC UR4, c[0x0][0x150] ;  /* 0x0000540000047ab9 */ /* 0x000fe20000000800 */
[----:B------:R-:W3:Y:S01]  /*0540*/  S2R R6, SR_CTAID.Y ;  /* 0x0000000000067919 */ /* 0x000ee20000002600 */
[----:B------:R-:W4:Y:S01]  /*0550*/  LDC R21, c[0x0][0x148] ;  /* 0x00005200ff157b82 */ /* 0x000f220000000800 */
[----:B------:R-:W-:Y:S01]  /*0560*/  LOP3.LUT R3, R3, 0xffffff80, RZ, 0xc0, !PT ;  /* 0xffffff8003037812 */ /* 0x000fe200078ec0ff */
[----:B------:R-:W-:Y:S01]  /*0570*/  UMOV UR11, 0x80 ;  /* 0x00000080000b7882 */ /* 0x000fe20000000000 */
[----:B------:R-:W-:Y:S01]  /*0580*/  NOP ;  /* 0x0000000000007918 */ /* 0x000fe20000000000 */
[----:B------:R-:W-:Y:S01]  /*0590*/  NOP ;  /* 0x0000000000007918 */ /* 0x000fe20000000000 */
[C---:B------:R-:W-:Y:S01]  /*05a0*/  VIADD R35, R10.reuse, 0xffffffff ;  /* 0xffffffff0a237836 */ /* 0x040fe20000000000 */
[----:B------:R-:W-:Y:S01]  /*05b0*/  ISETP.NE.AND P2, PT, R10, RZ, PT ;  /* 0x000000ff0a00720c */ /* 0x000fe20003f45270 */
[----:B------:R-:W-:Y:S01]  /*05c0*/  IMAD.IADD R3, R4, 0x1, -R3 ;  /* 0x0000000104037824 */ /* 0x000fe200078e0a03 */
[----:B------:R-:W5:Y:S02]  /*05d0*/  LDC R15, c[0x0][0x140] ;  /* 0x00005000ff0f7b82 */ /* 0x000f640000000800 */
[----:B------:R-:W-:-:S02]  /*05e0*/  ISETP.GE.U32.AND P5, PT, R35, 0x2, PT ;  /* 0x000000022300780c */ /* 0x000fc40003fa6070 */
[----:B------:R-:W-:Y:S02]  /*05f0*/  SHF.R.S32.HI R0, RZ, 0x1f, R3 ;  /* 0x0000001fff007819 */ /* 0x000fe40000011403 */
[----:B0-----:R-:W-:Y:S02]  /*0600*/  ISETP.NE.OR P0, PT, R11, RZ, !P0 ;  /* 0x000000ff0b00720c */ /* 0x001fe40004705670 */
[----:B------:R-:W0:Y:S01]  /*0610*/  LDC R14, c[0x0][0x144] ;  /* 0x00005100ff0e7b82 */ /* 0x000e220000000800 */
[----:B------:R-:W-:Y:S02]  /*0620*/  SHF.R.S32.HI R11, RZ, 0x1f, R8 ;  /* 0x0000001fff0b7819 */ /* 0x000fe40000011408 */
[----:B--2---:R-:W-:Y:S02]  /*0630*/  ISETP.NE.OR P1, PT, R9, RZ, !P1 ;  /* 0x000000ff0900720c */ /* 0x004fe40004f25670 */
[----:B------:R-:W-:Y:S02]  /*0640*/  LEA.HI R11, R11, R8, RZ, 0x2 ;  /* 0x000000080b0b7211 */ /* 0x000fe400078f10ff */
[----:B-1----:R-:W-:-:S02]  /*0650*/  I2FP.F32.U32 R13, UR12 ;  /* 0x0000000c000d7c45 */ /* 0x002fc40008201000 */
[----:B------:R-:W-:Y:S02]  /*0660*/  LOP3.LUT R11, R11, 0x3ffffffc, RZ, 0xc0, !PT ;  /* 0x3ffffffc0b0b7812 */ /* 0x000fe400078ec0ff */
[----:B------:R-:W-:Y:S01]  /*0670*/  LEA.HI R2, R0, R3, RZ, 0x3 ;  /* 0x0000000300027211 */ /* 0x000fe200078f18ff */
[----:B------:R-:W-:Y:S01]  /*0680*/  VOTEU.ALL UP0, P0 ;  /* 0x00000000003f7886 */ /* 0x000fe20000000000 */
[----:B------:R-:W-:Y:S01]  /*0690*/  FMUL R13, R13, UR4 ;  /* 0x000000040d0d7c20 */ /* 0x000fe20008400000 */
[----:B------:R-:W-:Y:S01]  /*06a0*/  IMAD.IADD R11, R8, 0x1, -R11 ;  /* 0x00000001080b7824 */ /* 0x000fe200078e0a0b */
[----:B---3--:R-:W-:Y:S01]  /*06b0*/  I2FP.F32.U32 R8, R6 ;  /* 0x0000000600087245 */ /* 0x008fe20000201000 */
[----:B------:R-:W-:Y:S01]  /*06c0*/  VOTEU.ALL UP1, P1 ;  /* 0x00000000003f7886 */ /* 0x000fe20000820000 */
[----:B------:R-:W1:Y:S01]  /*06d0*/  @!UP0 S2UR UR7, SR_CgaCtaId ;  /* 0x00000000000789c3 */ /* 0x000e620000008800 */
[----:B------:R-:W-:Y:S01]  /*06e0*/  ULDC UR4, c[0x0][0x154] ;  /* 0x0000550000047ab9 */ /* 0x000fe20000000800 */
[--C-:B------:R-:W-:Y:S01]  /*06f0*/  SHF.R.S32.HI R9, RZ, 0x3, R2.reuse ;  /* 0x00000003ff097819 */ /* 0x100fe20000011402 */
[----:B------:R-:W-:Y:S01]  /*0700*/  FMUL R8, R8, UR4 ;  /* 0x0000000408087c20 */ /* 0x000fe20008400000 */
[----:B------:R-:W-:Y:S01]  /*0710*/  SHF.R.S32.HI R12, RZ, 0x1f, R2 ;  /* 0x0000001fff0c7819 */ /* 0x000fe20000011402 */
[----:B------:R-:W2:Y:S01]  /*0720*/  F2I.U32.TRUNC.NTZ R13, R13 ;  /* 0x0000000d000d7305 */ /* 0x000ea2000020f000 */
[----:B------:R-:W-:Y:S01]  /*0730*/  SHF.R.S32.HI R2, RZ, 0x1f, R5 ;  /* 0x0000001fff027819 */ /* 0x000fe20000011405 */
[----:B------:R-:W-:Y:S01]  /*0740*/  UMOV UR4, 0x20 ;  /* 0x0000002000047882 */ /* 0x000fe20000000000 */
[----:B------:R-:W3:Y:S01]  /*0750*/  @!UP1 S2UR UR10, SR_CgaCtaId ;  /* 0x00000000000a99c3 */ /* 0x000ee20000008800 */
[----:B------:R-:W-:Y:S01]  /*0760*/  LEA.HI R12, R12, R9, RZ, 0x2 ;  /* 0x000000090c0c7211 */ /* 0x000fe200078f10ff */
[----:B------:R-:W-:Y:S01]  /*0770*/  @!UP0 UMOV UR6, 0x400 ;  /* 0x0000040000068882 */ /* 0x000fe20000000000 */
[----:B------:R-:W-:Y:S01]  /*0780*/  LEA.HI R2, R2, R5, RZ, 0x2 ;  /* 0x0000000502027211 */ /* 0x000fe200078f10ff */
[----:B------:R-:W-:-:S04]  /*0790*/  @!UP0 UIADD3 UR4, -UR4, 0x100000, URZ ;  /* 0x0010000004048890 */ /* 0x000fc8000fffe13f */
[----:B------:R-:W-:Y:S02]  /*07a0*/  @!UP0 USHF.L.U32 UR5, UR4, 0xb, URZ ;  /* 0x0000000b04058899 */ /* 0x000fe4000800063f */
[----:B------:R-:W-:Y:S01]  /*07b0*/  @!UP0 USHF.L.U32 UR4, UR4, 0x1, URZ ;  /* 0x0000000104048899 */ /* 0x000fe2000800063f */
[----:B------:R-:W4:Y:S01]  /*07c0*/  F2I.U32.TRUNC.NTZ R8, R8 ;  /* 0x0000000800087305 */ /* 0x000f22000020f000 */
[----:B------:R-:W-:Y:S01]  /*07d0*/  LOP3.LUT R12, R12, 0xfffffffc, RZ, 0xc0, !PT ;  /* 0xfffffffc0c0c7812 */ /* 0x000fe200078ec0ff */
[----:B------:R-:W-:Y:S01]  /*07e0*/  @!UP1 UMOV UR9, 0x400 ;  /* 0x0000040000099882 */ /* 0x000fe20000000000 */
[----:B------:R-:W-:Y:S01]  /*07f0*/  LOP3.LUT R2, R2, 0xfffffffc, RZ, 0xc0, !PT ;  /* 0xfffffffc02027812 */ /* 0x000fe200078ec0ff */
[----:B------:R-:W-:Y:S01]  /*0800*/  VOTEU.ALL UP2, P1 ;  /* 0x00000000003f7886 */ /* 0x000fe20000840000 */
[----:B------:R-:W-:Y:S01]  /*0810*/  VOTEU.ALL UP3, P1 ;  /* 0x00000000003f7886 */ /* 0x000fe20000860000 */
[----:B------:R-:W-:Y:S01]  /*0820*/  IMAD.IADD R12, R9, 0x1, -R12 ;  /* 0x00000001090c7824 */ /* 0x000fe200078e0a0c */
[----:B------:R-:W-:Y:S01]  /*0830*/  VOTEU.ALL UP4, P1 ;  /* 0x00000000003f7886 */ /* 0x000fe20000880000 */
[----:B------:R-:W-:Y:S01]  /*0840*/  IMAD.IADD R5, R5, 0x1, -R2 ;  /* 0x0000000105057824 */ /* 0x000fe200078e0a02 */
[----:B------:R-:W-:Y:S01]  /*0850*/  VOTEU.ALL UP5, P1 ;  /* 0x00000000003f7886 */ /* 0x000fe200008a0000 */
[----:B------:R-:W-:Y:S01]  /*0860*/  IMAD R11, R11, 0x4, R12 ;  /* 0x000000040b0b7824 */ /* 0x000fe200078e020c */
[----:B-1----:R-:W-:Y:S01]  /*0870*/  @!UP0 ULEA UR8, UR7, UR6, 0x18 ;  /* 0x0000000607088291 */ /* 0x002fe2000f8ec03f */
[----:B--2---:R-:W-:Y:S01]  /*0880*/  IMAD.MOV R13, RZ, RZ, -R13 ;  /* 0x000000ffff0d7224 */ /* 0x004fe200078e0a0d */
[----:B------:R-:W-:-:S04]  /*0890*/  @!UP1 UIADD3 UR6, -UR11, 0x100000, URZ ;  /* 0x001000000b069890 */ /* 0x000fc8000fffe13f */
[----:B------:R-:W-:Y:S02]  /*08a0*/  @!UP1 USHF.L.U32 UR7, UR6, 0xb, URZ ;  /* 0x0000000b06079899 */ /* 0x000fe4000800063f */
[----:B------:R-:W-:Y:S01]  /*08b0*/  @!UP1 USHF.L.U32 UR6, UR6, 0x1, URZ ;  /* 0x0000000106069899 */ /* 0x000fe2000800063f */
[----:B------:R-:W-:Y:S01]  /*08c0*/  IMAD.SHL.U32 R88, R11, 0x4, RZ ;  /* 0x000000040b587824 */ /* 0x000fe200078e00ff */
[----:B------:R-:W-:Y:S01]  /*08d0*/  ISETP.NE.AND P1, PT, R5, 0x3, PT ;  /* 0x000000030500780c */ /* 0x000fe20003f25270 */
[----:B----4-:R-:W-:Y:S01]  /*08e0*/  IMAD.MOV R24, RZ, RZ, -R8 ;  /* 0x000000ffff187224 */ /* 0x010fe200078e0a08 */
[----:B-----5:R-:W-:Y:S01]  /*08f0*/  ISETP.EQ.U32.AND P3, PT, R15, 0x1, PT ;  /* 0x000000010f00780c */ /* 0x020fe20003f62070 */
[----:B------:R-:W-:Y:S01]  /*0900*/  VOTEU.ALL UP0, P0 ;  /* 0x00000000003f7886 */ /* 0x000fe20000000000 */
[----:B---3--:R-:W-:Y:S01]  /*0910*/  @!UP1 ULEA UR9, UR10, UR9, 0x18 ;  /* 0x000000090a099291 */ /* 0x008fe2000f8ec03f */
[----:B------:R-:W-:Y:S01]  /*0920*/  IMAD R9, R21, R24, R6 ;  /* 0x0000001815097224 */ /* 0x000fe200078e0206 */
[----:B------:R-:W-:Y:S01]  /*0930*/  LOP3.LUT R88, R11, 0xc, R88, 0x78, !PT ;  /* 0x0000000c0b587812 */ /* 0x000fe200078e7858 */
[----:B0-----:R-:W-:Y:S01]  /*0940*/  IMAD R20, R14, R13, UR12 ;  /* 0x0000000c0e147e24 */ /* 0x001fe2000f8e020d */
[----:B------:R-:W-:Y:S01]  /*0950*/  VOTEU.ALL UP1, P0 ;  /* 0x00000000003f7886 */ /* 0x000fe20000020000 */
[----:B------:R-:W-:Y:S01]  /*0960*/  LOP3.LUT P0, RZ, R3, 0x7, RZ, 0xc0, !PT ;  /* 0x0000000703ff7812 */ /* 0x000fe2000780c0ff */
[----:B------:R-:W0:Y:S02]  /*0970*/  FENCE.VIEW.ASYNC.S ;  /* 0x00000000000073c6 */ /* 0x000e240000000000 */
[----:B0-----:R0:W1:Y:S01]  /*0980*/  @!UP0 SYNCS.EXCH.64 URZ, [UR8+0x150], UR4 ;  /* 0x00015004083f85b2 */ /* 0x0010620008000100 */
[----:B------:R-:W-:Y:S01]  /*0990*/  ISETP.NE.AND P4, PT, R9, R88, PT ;  /* 0x000000580900720c */ /* 0x000fe20003f85270 */
[----:B------:R0:W2:Y:S01]  /*09a0*/  SHFL.IDX PT, R14, R7, RZ, 0x1f ;  /* 0x00001fff070e7589 */ /* 0x0000a200000e0000 */
[----:B------:R-:W-:-:S02]  /*09b0*/  ISETP.EQ.OR P1, PT, R5, RZ, !P1 ;  /* 0x000000ff0500720c */ /* 0x000fc40004f22670 */
[----:B------:R-:W-:Y:S02]  /*09c0*/  ISETP.LT.U32.AND P0, PT, R88, 0x2, !P0 ;  /* 0x000000025800780c */ /* 0x000fe40004701070 */
[----:B------:R-:W-:Y:S02]  /*09d0*/  ISETP.EQ.OR P4, PT, R20, RZ, !P4 ;  /* 0x000000ff1400720c */ /* 0x000fe40006782670 */
[----:B------:R-:W-:Y:S02]  /*09e0*/  ISETP.EQ.AND P1, PT, R10, RZ, P1 ;  /* 0x000000ff0a00720c */ /* 0x000fe40000f22270 */
[----:B------:R-:W-:Y:S02]  /*09f0*/  PLOP3.LUT P0, PT, P0, P4, PT, 0x80, 0x0 ;  /* 0x000000000000781c */ /* 0x000fe40000709070 */
[----:B------:R-:W-:Y:S02]  /*0a00*/  SEL R16, RZ, 0x1, !P1 ;  /* 0x00000001ff107807 */ /* 0x000fe40004800000 */
[----:B------:R-:W-:Y:S01]  /*0a10*/  P2R R100, PR, RZ, 0x1 ;  /* 0x00000001ff647803 */ /* 0x000fe20000000000 */
[----:B------:R0:W3:Y:S01]  /*0a20*/  @!UP1 SYNCS.EXCH.64 URZ, [UR8+0x158], UR4 ;  /* 0x00015804083f95b2 */ /* 0x0000e20008000100 */
[----:B------:R-:W-:Y:S01]  /*0a30*/  NOP ;  /* 0x0000000000007918 */ /* 0x000fe20000000000 */
[----:B------:R-:W-:Y:S01]  /*0a40*/  SEL R16, R16, 0x2, P5 ;  /* 0x0000000210107807 */ /* 0x000fe20002800000 */
[----:B------:R0:W4:Y:S01]  /*0a50*/  @!UP2 SYNCS.EXCH.64 URZ, [UR9+0x130], UR6 ;  /* 0x00013006093fa5b2 */ /* 0x0001220008000100 */
[----:B------:R0:W0:Y:S01]  /*0a60*/  @!UP3 SYNCS.EXCH.64 URZ, [UR9+0x138], UR6 ;  /* 0x00013806093fb5b2 */ /* 0x0000220008000100 */
[----:B------:R0:W0:Y:S01]  /*0a70*/  @!UP4 SYNCS.EXCH.64 URZ, [UR9+0x140], UR6 ;  /* 0x00014006093fc5b2 */ /* 0x0000220008000100 */
[----:B------:R0:W0:Y:S01]  /*0a80*/  @!UP5 SYNCS.EXCH.64 URZ, [UR9+0x148], UR6 ;  /* 0x00014806093fd5b2 */ /* 0x0000220008000100 */
[----:B------:R-:W-:Y:S01]  /*0a90*/  NOP ;  /* 0x0000000000007918 */ /* 0x000fe20000000000 */
[----:B-1----:R-:W-:Y:S05]  /*0aa0*/  @!P3 BRA `(.L_x_4) ;  /* 0x000000000008b947 */ /* 0x002fea0003800000 */
[----:B0--34-:R-:W-:Y:S01]  /*0ab0*/  UCGABAR_ARV ;  /* 0x00000000000079c7 */ /* 0x019fe20008000000 */
[----:B------:R-:W-:Y:S05]  /*0ac0*/  BRA `(.L_x_5) ;  /* 0x0000000000047947 */ /* 0x000fea0003800000 */
.L_x_4:
[----:B0--34-:R-:W-:Y:S01]  /*0ad0*/  NOP ;  /* 0x0000000000007918 */ /* 0x019fe20000000000 */
.L_x_5:
[----:B------:R-:W-:Y:S01]  /*0ae0*/  ULDC.64 UR4, c[0x0][0x598] ;  /* 0x0001660000047ab9 */ /* 0x000fe20000000a00 */
[----:B------:R-:W-:Y:S01]  /*0af0*/  ULDC.64 UR36, c[0x0][0x208] ;  /* 0x0000820000247ab9 */ /* 0x000fe20000000a00 */
[----:B------:R-:W-:-:S04]  /*0b00*/  ISETP.NE.U32.AND P0, PT, RZ, UR4, PT ;  /* 0x00000004ff007c0c */ /* 0x000fc8000bf05070 */
[----:B------:R-:W-:-:S13]  /*0b10*/  ISETP.NE.AND.EX P0, PT, RZ, UR5, PT, P0 ;  /* 0x00000005ff007c0c */ /* 0x000fda000bf05300 */
[----:B------:R-:W-:Y:S05]  /*0b20*/  @!P0 BRA `(.L_x_6) ;  /* 0x00000000001c8947 */ /* 0x000fea0003800000 */
[----:B------:R-:W0:Y:S02]  /*0b30*/  LDC.64 R8, c[0x0][0x598] ;  /* 0x00016600ff087b82 */ /* 0x000e240000000a00 */
[----:B0-----:R-:W3:Y:S02]  /*0b40*/  LDG.E.64 R8, desc[UR36][R8.64] ;  /* 0x0000002408087981 */ /* 0x001ee4000c1e1b00 */
[----:B---3--:R-:W-:-:S04]  /*0b50*/  ISETP.NE.U32.AND P0, PT, R8, RZ, PT ;  /* 0x000000ff0800720c */ /* 0x008fc80003f05070 */
[----:B------:R-:W-:-:S13]  /*0b60*/  ISETP.NE.AND.EX P0, PT, R9, RZ, PT, P0 ;  /* 0x000000ff0900720c */ /* 0x000fda0003f05300 */
[----:B------:R-:W-:Y:S05]  /*0b70*/  @!P0 BRA `(.L_x_6) ;  /* 0x0000000000088947 */ /* 0x000fea0003800000 */
[----:B------:R0:W5:Y:S01]  /*0b80*/  LD.E R89, desc[UR36][R8.64] ;  /* 0x0000002408597980 */ /* 0x000162000c101900 */
[----:B------:R-:W-:Y:S05]  /*0b90*/  BRA `(.L_x_7) ;  /* 0x0000000000247947 */ /* 0x000fea0003800000 */
.L_x_6:
[----:B------:R-:W-:Y:S02]  /*0ba0*/  ULDC.64 UR4, c[0x0][0x588] ;  /* 0x0001620000047ab9 */ /* 0x000fe40000000a00 */
[----:B------:R-:W-:-:S04]  /*0bb0*/  ISETP.NE.U32.AND P0, PT, RZ, UR4, PT ;  /* 0x00000004ff007c0c */ /* 0x000fc8000bf05070 */
[----:B------:R-:W-:-:S13]  /*0bc0*/  ISETP.NE.AND.EX P0, PT, RZ, UR5, PT, P0 ;  /* 0x00000005ff007c0c */ /* 0x000fda000bf05300 */
[----:B------:R-:W-:Y:S05]  /*0bd0*/  @!P0 BRA `(.L_x_8) ;  /* 0x00000000000c8947 */ /* 0x000fea0003800000 */
[----:B------:R-:W0:Y:S02]  /*0be0*/  LDC.64 R8, c[0x0][0x588] ;  /* 0x00016200ff087b82 */ /* 0x000e240000000a00 */
[----:B0-----:R1:W5:Y:S01]  /*0bf0*/  LDG.E R89, desc[UR36][R8.64] ;  /* 0x0000002408597981 */ /* 0x001362000c1e1900 */
[----:B------:R-:W-:Y:S05]  /*0c00*/  BRA `(.L_x_7) ;  /* 0x0000000000087947 */ /* 0x000fea0003800000 */
.L_x_8:
[----:B------:R-:W-:Y:S02]  /*0c10*/  ULDC UR4, c[0x0][0x580] ;  /* 0x0001600000047ab9 */ /* 0x000fe40000000800 */
[----:B------:R-:W-:-:S07]  /*0c20*/  IMAD.U32 R89, RZ, RZ, UR4 ;  /* 0x00000004ff597e24 */ /* 0x000fce000f8e00ff */
.L_x_7:
[----:B------:R-:W-:Y:S02]  /*0c30*/  ULDC.64 UR4, c[0x0][0x5a0] ;  /* 0x0001680000047ab9 */ /* 0x000fe40000000a00 */
[----:B------:R-:W-:-:S04]  /*0c40*/  ISETP.NE.U32.AND P0, PT, RZ, UR4, PT ;  /* 0x00000004ff007c0c */ /* 0x000fc8000bf05070 */
[----:B------:R-:W-:-:S13]  /*0c50*/  ISETP.NE.AND.EX P0, PT, RZ, UR5, PT, P0 ;  /* 0x00000005ff007c0c */ /* 0x000fda000bf05300 */
[----:B------:R-:W-:Y:S05]  /*0c60*/  @!P0 BRA `(.L_x_9) ;  /* 0x00000000001c8947 */ /* 0x000fea0003800000 */
[----:B01----:R-:W0:Y:S02]  /*0c70*/  LDC.64 R8, c[0x0][0x5a0] ;  /* 0x00016800ff087b82 */ /* 0x003e240000000a00 */
[----:B0-----:R-:W3:Y:S02]  /*0c80*/  LDG.E.64 R8, desc[UR36][R8.64] ;  /* 0x0000002408087981 */ /* 0x001ee4000c1e1b00 */
[----:B---3--:R-:W-:-:S04]  /*0c90*/  ISETP.NE.U32.AND P0, PT, R8, RZ, PT ;  /* 0x000000ff0800720c */ /* 0x008fc80003f05070 */
[----:B------:R-:W-:-:S13]  /*0ca0*/  ISETP.NE.AND.EX P0, PT, R9, RZ, PT, P0 ;  /* 0x000000ff0900720c */ /* 0x000fda0003f05300 */
[----:B------:R-:W-:Y:S05]  /*0cb0*/  @!P0 BRA `(.L_x_9) ;  /* 0x0000000000088947 */ /* 0x000fea0003800000 */
[----:B------:R0:W5:Y:S01]  /*0cc0*/  LD.E R90, desc[UR36][R8.64] ;  /* 0x00000024085a7980 */ /* 0x000162000c101900 */
[----:B------:R-:W-:Y:S05]  /*0cd0*/  BRA `(.L_x_10) ;  /* 0x0000000000247947 */ /* 0x000fea0003800000 */
.L_x_9:
[----:B------:R-:W-:Y:S02]  /*0ce0*/  ULDC.64 UR4, c[0x0][0x590] ;  /* 0x0001640000047ab9 */ /* 0x000fe40000000a00 */
[----:B------:R-:W-:-:S04]  /*0cf0*/  ISETP.NE.U32.AND P0, PT, RZ, UR4, PT ;  /* 0x00000004ff007c0c */ /* 0x000fc8000bf05070 */
[----:B------:R-:W-:-:S13]  /*0d00*/  ISETP.NE.AND.EX P0, PT, RZ, UR5, PT, P0 ;  /* 0x00000005ff007c0c */ /* 0x000fda000bf05300 */
[----:B------:R-:W-:Y:S05]  /*0d10*/  @!P0 BRA `(.L_x_11) ;  /* 0x00000000000c8947 */ /* 0x000fea0003800000 */
[----:B------:R-:W3:Y:S02]  /*0d20*/  LDC.64 R90, c[0x0][0x590] ;  /* 0x00016400ff5a7b82 */ /* 0x000ee40000000a00 */
[----:B---3--:R3:W5:Y:S01]  /*0d30*/  LDG.E R90, desc[UR36][R90.64] ;  /* 0x000000245a5a7981 */ /* 0x008762000c1e1900 */
[----:B------:R-:W-:Y:S05]  /*0d40*/  BRA `(.L_x_10) ;  /* 0x0000000000087947 */ /* 0x000fea0003800000 */
.L_x_11:
[----:B------:R-:W-:Y:S02]  /*0d50*/  ULDC UR4, c[0x0][0x584] ;  /* 0x0001610000047ab9 */ /* 0x000fe40000000800 */
[----:B------:R-:W-:-:S07]  /*0d60*/  IMAD.U32 R90, RZ, RZ, UR4 ;  /* 0x00000004ff5a7e24 */ /* 0x000fce000f8e00ff */
.L_x_10:
[----:B------:R-:W4:Y:S01]  /*0d70*/  LDC R2, c[0x0][0x65c] ;  /* 0x00019700ff027b82 */ /* 0x000f220000000800 */
[----:B------:R-:W-:Y:S01]  /*0d80*/  ULDC UR6, c[0x0][0x28c] ;  /* 0x0000a30000067ab9 */ /* 0x000fe20000000800 */
[----:B------:R-:W-:Y:S01]  /*0d90*/  ISETP.NE.AND P0, PT, R10, 0x2, PT ;  /* 0x000000020a00780c */ /* 0x000fe20003f05270 */
[----:B------:R-:W-:Y:S01]  /*0da0*/  UIADD3 UR6, UR6, 0x3f, URZ ;  /* 0x0000003f06067890 */ /* 0x000fe2000fffe03f */
[----:B01----:R-:W-:Y:S01]  /*0db0*/  IMAD.U32 R8, RZ, RZ, UR12 ;  /* 0x0000000cff087e24 */ /* 0x003fe2000f8e00ff */
[----:B------:R-:W-:Y:S01]  /*0dc0*/  UMOV UR38, URZ ;  /* 0x0000003f00267c82 */ /* 0x000fe20008000000 */
[----:B------:R-:W-:Y:S01]  /*0dd0*/  IMAD.MOV.U32 R9, RZ, RZ, RZ ;  /* 0x000000ffff097224 */ /* 0x000fe200078e00ff */
[----:B------:R-:W-:Y:S01]  /*0de0*/  USHF.R.S32.HI UR7, URZ, 0x1f, UR6 ;  /* 0x0000001f3f077899 */ /* 0x000fe20008011406 */
[----:B------:R-:W-:Y:S01]  /*0df0*/  UMOV UR39, URZ ;  /* 0x0000003f00277c82 */ /* 0x000fe20008000000 */
[----:B------:R-:W-:Y:S02]  /*0e00*/  ULDC.64 UR8, c[0x0][0x650] ;  /* 0x0001940000087ab9 */ /* 0x000fe40000000a00 */
[----:B------:R-:W-:-:S04]  /*0e10*/  ULEA.HI UR7, UR7, UR6, URZ, 0x6 ;  /* 0x0000000607077291 */ /* 0x000fc8000f8f303f */
[----:B------:R-:W-:Y:S01]  /*0e20*/  USHF.R.S32.HI UR40, URZ, 0x6, UR7 ;  /* 0x000000063f287899 */ /* 0x000fe20008011407 */
[----:B----4-:R-:W-:-:S13]  /*0e30*/  ISETP.NE.AND P1, PT, R2, 0x1, PT ;  /* 0x000000010200780c */ /* 0x010fda0003f25270 */
[----:B------:R-:W0:Y:S01]  /*0e40*/  @P1 LDC R19, c[0x0][0x10] ;  /* 0x00000400ff131b82 */ /* 0x000e220000000800 */
[----:B------:R-:W-:Y:S02]  /*0e50*/  @P1 IMAD.MOV.U32 R7, RZ, RZ, RZ ;  /* 0x000000ffff071224 */ /* 0x000fe400078e00ff */
[----:B------:R-:W-:-:S05]  /*0e60*/  @P1 IMAD.MOV.U32 R17, RZ, RZ, RZ ;  /* 0x000000ffff111224 */ /* 0x000fca00078e00ff */
[----:B------:R-:W1:Y:S01]  /*0e70*/  @!P1 LDC R11, c[0x0][0xc] ;  /* 0x00000300ff0b9b82 */ /* 0x000e620000000800 */
[----:B------:R-:W-:Y:S01]  /*0e80*/  ULDC UR4, c[0x0][0xc] ;  /* 0x0000030000047ab9 */ /* 0x000fe20000000800 */
[----:B------:R-:W-:Y:S02]  /*0e90*/  ULDC UR5, c[0x0][0x10] ;  /* 0x0000040000057ab9 */ /* 0x000fe40000000800 */
[----:B------:R-:W-:-:S04]  /*0ea0*/  UIMAD.WIDE.U32 UR4, UR4, UR5, URZ ;  /* 0x00000005040472a5 */ /* 0x000fc8000f8e003f */
[----:B------:R-:W4:Y:S01]  /*0eb0*/  LDC R2, c[0x0][0x14] ;  /* 0x00000500ff027b82 */ /* 0x000f220000000800 */
[----:B0-----:R-:W-:-:S04]  /*0ec0*/  @P1 IMAD.WIDE.U32 R18, R19, UR12, R6 ;  /* 0x0000000c13121c25 */ /* 0x001fc8000f8e0006 */
[----:B------:R-:W-:Y:S02]  /*0ed0*/  @P1 IMAD.IADD R17, R19, 0x1, R17 ;  /* 0x0000000113111824 */ /* 0x000fe400078e0211 */
[----:B-1----:R-:W-:-:S04]  /*0ee0*/  @!P1 IMAD.WIDE.U32 R8, R6, R11, R8 ;  /* 0x0000000b06089225 */ /* 0x002fc800078e0008 */
[----:B------:R-:W-:Y:S02]  /*0ef0*/  @!P1 IMAD.MOV.U32 R18, RZ, RZ, R8 ;  /* 0x000000ffff129224 */ /* 0x000fe400078e0008 */
[----:B------:R-:W-:Y:S02]  /*0f00*/  @!P1 IMAD.MOV.U32 R17, RZ, RZ, R9 ;  /* 0x000000ffff119224 */ /* 0x000fe400078e0009 */
[----:B----4-:R-:W-:-:S04]  /*0f10*/  IMAD.WIDE.U32 R12, R2, UR4, RZ ;  /* 0x00000004020c7c25 */ /* 0x010fc8000f8e00ff */
[----:B------:R-:W-:Y:S01]  /*0f20*/  IMAD R23, R2, UR5, RZ ;  /* 0x0000000502177c24 */ /* 0x000fe2000f8e02ff */
[----:B------:R0:W-:Y:S03]  /*0f30*/  STL.64 [R1], R12 ;  /* 0x0000000c01007387 */ /* 0x0001e60000100a00 */
[----:B------:R-:W-:Y:S01]  /*0f40*/  IMAD.IADD R23, R13, 0x1, R23 ;  /* 0x000000010d177824 */ /* 0x000fe200078e0217 */
[----:B------:R-:W-:Y:S06]  /*0f50*/  @P0 BRA `(.L_x_12) ;  /* 0x0000000000200947 */ /* 0x000fec0003800000 */
[----:B------:R-:W-:Y:S01]  /*0f60*/  UISETP.GE.U32.AND UP0, UPT, UR40, 0x12, UPT ;  /* 0x000000122800788c */ /* 0x000fe2000bf06070 */
[----:B------:R-:W-:Y:S01]  /*0f70*/  IADD3 R18, P0, R18, R12, RZ ;  /* 0x0000000c12127210 */ /* 0x000fe20007f1e0ff */
[----:B------:R-:W-:Y:S01]  /*0f80*/  UIMAD.WIDE.U32 UR4, UR40, 0x38e38e39, URZ ;  /* 0x38e38e39280478a5 */ /* 0x000fe2000f8e003f */
[----:B------:R-:W-:-:S03]  /*0f90*/  UMOV UR39, URZ ;  /* 0x0000003f00277c82 */ /* 0x000fc60008000000 */
[----:B------:R-:W-:Y:S01]  /*0fa0*/  USHF.R.U32.HI UR4, URZ, 0x2, UR5 ;  /* 0x000000023f047899 */ /* 0x000fe20008011605 */
[----:B------:R-:W-:-:S03]  /*0fb0*/  IMAD.X R17, R23, 0x1, R17, P0 ;  /* 0x0000000117117824 */ /* 0x000fc600000e0611 */
[----:B------:R-:W-:Y:S02]  /*0fc0*/  UIMAD UR38, UR4, -0x12, UR40 ;  /* 0xffffffee042678a4 */ /* 0x000fe4000f8e0228 */
[----:B------:R-:W-:-:S12]  /*0fd0*/  @UP0 ULOP3.LUT UR39, UR4, 0x1, URZ, 0xc0, !UPT ;  /* 0x0000000104270892 */ /* 0x000fd8000f8ec03f */
.L_x_12:
[----:B------:R-:W-:Y:S01]  /*0fe0*/  ISETP.GE.U32.AND P0, PT, R18, UR8, PT ;  /* 0x0000000812007c0c */ /* 0x000fe2000bf06070 */
[----:B------:R-:W-:Y:S01]  /*0ff0*/  IMAD.MOV.U32 R19, RZ, RZ, -0x1 ;  /* 0xffffffffff137424 */ /* 0x000fe200078e00ff */
[----:B------:R-:W-:Y:S01]  /*1000*/  PRMT R8, RZ, 0x7610, R8 ;  /* 0x00007610ff087816 */ /* 0x000fe20000000008 */
[----:B------:R-:W-:Y:S01]  /*1010*/  IMAD.MOV.U32 R22, RZ, RZ, -0x1 ;  /* 0xffffffffff167424 */ /* 0x000fe200078e00ff */
[----:B------:R-:W-:Y:S01]  /*1020*/  ISETP.GE.U32.AND.EX P0, PT, R17, UR9, PT, P0 ;  /* 0x0000000911007c0c */ /* 0x000fe2000bf06100 */
[----:B------:R-:W-:-:S12]  /*1030*/  IMAD.MOV.U32 R2, RZ, RZ, -0x1 ;  /* 0xffffffffff027424 */ /* 0x000fd800078e00ff */
[----:B------:R-:W-:Y:S05]  /*1040*/  @P0 BRA `(.L_x_13) ;  /* 0x00000004002c0947 */ /* 0x000fea0003800000 */
[----:B------:R-:W1:Y:S01]  /*1050*/  LDC.64 R26, c[0x0][0x628] ;  /* 0x00018a00ff1a7b82 */ /* 0x000e620000000a00 */
[----:B------:R-:W-:Y:S02]  /*1060*/  IMAD.MOV.U32 R8, RZ, RZ, R18 ;  /* 0x000000ffff087224 */ /* 0x000fe400078e0012 */
[----:B------:R-:W-:-:S05]  /*1070*/  IMAD.MOV.U32 R9, RZ, RZ, R17 ;  /* 0x000000ffff097224 */ /* 0x000fca00078e0011 */
[----:B------:R-:W4:Y:S08]  /*1080*/  LDC R2, c[0x0][0x630] ;  /* 0x00018c00ff027b82 */ /* 0x000f300000000800 */
[----:B------:R-:W0:Y:S01]  /*1090*/  LDC.64 R28, c[0x0][0x620] ;  /* 0x00018800ff1c7b82 */ /* 0x000e220000000a00 */
[----:B-1----:R-:W-:-:S04]  /*10a0*/  ISETP.NE.U32.AND P0, PT, R26, RZ, PT ;  /* 0x000000ff1a00720c */ /* 0x002fc80003f05070 */
[----:B------:R-:W-:-:S13]  /*10b0*/  ISETP.NE.AND.EX P0, PT, R27, RZ, PT, P0 ;  /* 0x000000ff1b00720c */ /* 0x000fda0003f05300 */
[----:B0---4-:R-:W-:Y:S05]  /*10c0*/  @!P0 BRA `(.L_x_14) ;  /* 0x0000000000288947 */ /* 0x011fea0003800000 */
[----:B------:R-:W0:Y:S02]  /*10d0*/  LDC R13, c[0x0][0x634] ;  /* 0x00018d00ff0d7b82 */ /* 0x000e240000000800 */
[----:B0-----:R-:W-:-:S05]  /*10e0*/  IADD3 R13, P0, R18, R13, RZ ;  /* 0x0000000d120d7210 */ /* 0x001fca0007f1e0ff */
[----:B------:R-:W-:-:S04]  /*10f0*/  IMAD.X R15, RZ, RZ, R17, P0 ;  /* 0x000000ffff0f7224 */ /* 0x000fc800000e0611 */
[----:B------:R-:W-:-:S04]  /*1100*/  IMAD.WIDE.U32 R8, R15, R26, RZ ;  /* 0x0000001a0f087225 */ /* 0x000fc800078e00ff */
[----:B------:R-:W-:-:S04]  /*1110*/  IMAD.WIDE.U32 R10, P0, R13, R27, R8 ;  /* 0x0000001b0d0a7225 */ /* 0x000fc80007800008 */
[----:B------:R-:W-:-:S04]  /*1120*/  IMAD.WIDE.U32 R8, R13, R26, RZ ;  /* 0x0000001a0d087225 */ /* 0x000fc800078e00ff */
[----:B------:R-:W-:Y:S01]  /*1130*/  IMAD.X R13, RZ, RZ, RZ, P0 ;  /* 0x000000ffff0d7224 */ /* 0x000fe200000e06ff */
[----:B------:R-:W-:Y:S01]  /*1140*/  IADD3 RZ, P0, R9, R10, RZ ;  /* 0x0000000a09ff7210 */ /* 0x000fe20007f1e0ff */
[----:B------:R-:W-:-:S04]  /*1150*/  IMAD.MOV.U32 R12, RZ, RZ, R11 ;  /* 0x000000ffff0c7224 */ /* 0x000fc800078e000b */
[----:B------:R-:W-:-:S08]  /*1160*/  IMAD.WIDE.U32.X R8, R15, R27, R12, P0 ;  /* 0x0000001b0f087225 */ /* 0x000fd000000e040c */
.L_x_14:
[----:B------:R-:W0:Y:S01]  /*1170*/  LDC.64 R32, c[0x0][0x640] ;  /* 0x00019000ff207b82 */ /* 0x000e220000000a00 */
[-C--:B------:R-:W-:Y:S01]  /*1180*/  SHF.R.U64 R30, R8, R2.reuse, R9 ;  /* 0x00000002081e7219 */ /* 0x080fe20000001209 */
[----:B------:R-:W-:Y:S01]  /*1190*/  IMAD.MOV.U32 R19, RZ, RZ, R17 ;  /* 0x000000ffff137224 */ /* 0x000fe200078e0011 */
[----:B------:R-:W-:Y:S02]  /*11a0*/  SHF.R.U32.HI R2, RZ, R2, R9 ;  /* 0x00000002ff027219 */ /* 0x000fe40000011609 */
[----:B------:R-:W-:-:S03]  /*11b0*/  IADD3 R11, P0, RZ, -R30, RZ ;  /* 0x8000001eff0b7210 */ /* 0x000fc60007f1e0ff */
[----:B------:R-:W1:Y:S02]  /*11c0*/  LDC R10, c[0x0][0x618] ;  /* 0x00018600ff0a7b82 */ /* 0x000e640000000800 */
[----:B------:R-:W-:-:S04]  /*11d0*/  IMAD.X R9, RZ, RZ, ~R2, P0 ;  /* 0x000000ffff097224 */ /* 0x000fc800000e0e02 */
[-C--:B------:R-:W-:Y:S02]  /*11e0*/  IMAD R2, R9, R28.reuse, RZ ;  /* 0x0000001c09027224 */ /* 0x080fe400078e02ff */
[----:B------:R-:W4:Y:S01]  /*11f0*/  LDC R13, c[0x0][0x608] ;  /* 0x00018200ff0d7b82 */ /* 0x000f220000000800 */
[----:B------:R-:W-:-:S04]  /*1200*/  IMAD.WIDE.U32 R8, R11, R28, R18 ;  /* 0x0000001c0b087225 */ /* 0x000fc800078e0012 */
[----:B------:R-:W-:Y:S02]  /*1210*/  IMAD R11, R11, R29, R2 ;  /* 0x0000001d0b0b7224 */ /* 0x000fe400078e0202 */
[----:B------:R-:W-:Y:S01]  /*1220*/  IMAD.MOV.U32 R2, RZ, RZ, -0x1 ;  /* 0xffffffffff027424 */ /* 0x000fe200078e00ff */
[----:B------:R-:W2:Y:S01]  /*1230*/  LDC R31, c[0x0][0x658] ;  /* 0x00019600ff1f7b82 */ /* 0x000ea20000000800 */
[----:B------:R-:W-:Y:S01]  /*1240*/  IMAD.IADD R9, R9, 0x1, R11 ;  /* 0x0000000109097824 */ /* 0x000fe200078e020b */
[----:B0-----:R-:W-:Y:S01]  /*1250*/  ISETP.NE.U32.AND P0, PT, R32, RZ, PT ;  /* 0x000000ff2000720c */ /* 0x001fe20003f05070 */
[----:B------:R-:W-:-:S03]  /*1260*/  IMAD.MOV.U32 R28, RZ, RZ, 0x1 ;  /* 0x00000001ff1c7424 */ /* 0x000fc600078e00ff */
[----:B------:R-:W-:Y:S02]  /*1270*/  ISETP.NE.AND.EX P0, PT, R33, RZ, PT, P0 ;  /* 0x000000ff2100720c */ /* 0x000fe40003f05300 */
[----:B------:R-:W0:Y:S01]  /*1280*/  LDC R27, c[0x0][0x600] ;  /* 0x00018000ff1b7b82 */ /* 0x000e220000000800 */
[-CC-:B-1----:R-:W-:Y:S02]  /*1290*/  SHF.R.U64 R25, R8, R10.reuse, R9.reuse ;  /* 0x0000000a08197219 */ /* 0x182fe40000001209 */
[----:B------:R-:W-:-:S05]  /*12a0*/  SHF.R.U32.HI R8, RZ, R10, R9 ;  /* 0x0000000aff087219 */ /* 0x000fca0000011609 */
[----:B------:R-:W1:Y:S01]  /*12b0*/  LDC R22, c[0x0][0x648] ;  /* 0x00019200ff167b82 */ /* 0x000e620000000800 */
[-CC-:B----4-:R-:W-:Y:S02]  /*12c0*/  SHF.R.U64 R34, R25, R13.reuse, R8.reuse ;  /* 0x0000000d19227219 */ /* 0x190fe40000001208 */
[----:B------:R-:W-:-:S05]  /*12d0*/  SHF.R.U32.HI R8, RZ, R13, R8 ;  /* 0x0000000dff087219 */ /* 0x000fca0000011608 */
[----:B------:R-:W4:Y:S01]  /*12e0*/  LDC R26, c[0x0][0x638] ;  /* 0x00018e00ff1a7b82 */ /* 0x000f220000000800 */
[-CC-:B--2---:R-:W-:Y:S02]  /*12f0*/  SHF.R.U64 R36, R34, R31.reuse, R8.reuse ;  /* 0x0000001f22247219 */ /* 0x184fe40000001208 */
[-C--:B------:R-:W-:Y:S02]  /*1300*/  SHF.L.U32 R2, R2, R31.reuse, RZ ;  /* 0x0000001f02027219 */ /* 0x080fe400000006ff */
[----:B------:R-:W-:Y:S01]  /*1310*/  SHF.R.U32.HI R9, RZ, R31, R8 ;  /* 0x0000001fff097219 */ /* 0x000fe20000011608 */
[----:B------:R-:W-:Y:S01]  /*1320*/  IMAD.MOV.U32 R8, RZ, RZ, R36 ;  /* 0x000000ffff087224 */ /* 0x000fe200078e0024 */
[----:B------:R-:W-:Y:S01]  /*1330*/  LOP3.LUT R15, RZ, R2, RZ, 0x33, !PT ;  /* 0x00000002ff0f7212 */ /* 0x000fe200078e33ff */
[----:B------:R-:W2:Y:S01]  /*1340*/  LDC R29, c[0x0][0x610] ;  /* 0x00018400ff1d7b82 */ /* 0x000ea20000000800 */
[----:B------:R-:W-:Y:S05]  /*1350*/  @!P0 BRA `(.L_x_15) ;  /* 0x0000000000288947 */ /* 0x000fea0003800000 */
[----:B------:R-:W3:Y:S02]  /*1360*/  LDC R13, c[0x0][0x64c] ;  /* 0x00019300ff0d7b82 */ /* 0x000ee40000000800 */
[----:B---3--:R-:W-:-:S05]  /*1370*/  IADD3 R13, P0, R36, R13, RZ ;  /* 0x0000000d240d7210 */ /* 0x008fca0007f1e0ff */
        /* <DEDUP_REMOVED lines=8> */
.L_x_15:
[----:B-1----:R-:W-:Y:S01]  /*1400*/  SHF.R.U64 R7, R8, R22, R9 ;  /* 0x0000001608077219 */ /* 0x002fe20000001209 */
[----:B0-----:R-:W-:Y:S01]  /*1410*/  VIADD R8, R27, 0xffffffff ;  /* 0xffffffff1b087836 */ /* 0x001fe20000000000 */
[----:B------:R-:W-:Y:S01]  /*1420*/  SHF.L.U32 R2, R28, R31, RZ ;  /* 0x0000001f1c027219 */ /* 0x000fe200000006ff */
[----:B------:R-:W-:Y:S01]  /*1430*/  @P1 IMAD R20, R21, R24, R6 ;  /* 0x0000001815141224 */ /* 0x000fe200078e0206 */
[----:B------:R-:W-:Y:S01]  /*1440*/  LOP3.LUT R15, R34, R15, RZ, 0xc0, !PT ;  /* 0x0000000f220f7212 */ /* 0x000fe200078ec0ff */
[----:B------:R-:W-:Y:S01]  /*1450*/  IMAD.MOV R9, RZ, RZ, -R7 ;  /* 0x000000ffff097224 */ /* 0x000fe200078e0a07 */
[----:B------:R-:W-:Y:S01]  /*1460*/  LOP3.LUT R8, R25, R8, RZ, 0xc0, !PT ;  /* 0x0000000819087212 */ /* 0x000fe200078ec0ff */
[----:B------:R-:W-:Y:S02]  /*1470*/  IMAD.MOV.U32 R6, RZ, RZ, 0x1 ;  /* 0x00000001ff067424 */ /* 0x000fe400078e00ff */
[----:B------:R-:W-:Y:S02]  /*1480*/  IMAD R15, R2, R7, R15 ;  /* 0x00000007020f7224 */ /* 0x000fe400078e020f */
[----:B----4-:R-:W-:-:S02]  /*1490*/  IMAD R2, R9, R26, R36 ;  /* 0x0000001a09027224 */ /* 0x010fc400078e0224 */
[----:B--2---:R-:W-:Y:S02]  /*14a0*/  IMAD R19, R15, R29, R20 ;  /* 0x0000001d0f137224 */ /* 0x004fe400078e0214 */
[--C-:B------:R-:W-:Y:S01]  /*14b0*/  IMAD R2, R2, R27, R8.reuse ;  /* 0x0000001b02027224 */ /* 0x100fe200078e0208 */
[----:B------:R-:W-:-:S04]  /*14c0*/  PRMT R8, R6, 0x7610, R8 ;  /* 0x0000761006087816 */ /* 0x000fc80000000008 */
[----:B------:R-:W-:Y:S02]  /*14d0*/  SEL R22, R2, R19, !P1 ;  /* 0x0000001302167207 */ /* 0x000fe40004800000 */
[----:B------:R-:W-:Y:S01]  /*14e0*/  SEL R19, R19, R2, !P1 ;  /* 0x0000000213137207 */ /* 0x000fe20004800000 */
[----:B------:R-:W-:-:S07]  /*14f0*/  IMAD.MOV.U32 R2, RZ, RZ, R30 ;  /* 0x000000ffff027224 */ /* 0x000fce00078e001e */
.L_x_13:
[----:B------:R-:W-:Y:S05]  /*1500*/  @!P3 BRA `(.L_x_16) ;  /* 0x00000000000cb947 */ /* 0x000fea0003800000 */
[----:B------:R-:W-:Y:S01]  /*1510*/  UCGABAR_WAIT ;  /* 0x0000000000007dc7 */ /* 0x000fe20008000000 */
[----:B------:R-:W-:Y:S01]  /*1520*/  CCTL.IVALL ;  /* 0x00000000ff00798f */ /* 0x000fe20002000000 */
[----:B------:R-:W-:Y:S05]  /*1530*/  BRA `(.L_x_17) ;  /* 0x0000000000047947 */ /* 0x000fea0003800000 */
.L_x_16:
[----:B------:R-:W-:Y:S06]  /*1540*/  BAR.SYNC.DEFER_BLOCKING 0x0 ;  /* 0x0000000000007b1d */ /* 0x000fec0000010000 */
.L_x_17:
[----:B------:R-:W-:Y:S05]  /*1550*/  @!P2 BRA `(.L_x_18) ;  /* 0x0000004400a0a947 */ /* 0x000fea0003800000 */
[----:B------:R-:W-:-:S13]  /*1560*/  ISETP.GT.U32.AND P0, PT, R35, 0x1, PT ;  /* 0x000000012300780c */ /* 0x000fda0003f04070 */
[----:B------:R-:W-:Y:S05]  /*1570*/  @P0 EXIT ;  /* 0x000000000000094d */ /* 0x000fea0003800000 */
.L_x_19:
[----:B------:R-:W-:-:S08]  /*1580*/  NOP ;  /* 0x0000000000007918 */ /* 0x000fd00000000000 */
[----:B------:R-:W1:Y:S02]  /*1590*/  USETMAXREG.TRY_ALLOC.CTAPOOL UP0, 0xe8 ;  /* 0x000000e8000079c8 */ /* 0x000e640008000600 */
[----:B-1----:R-:W-:-:S13]  /*15a0*/  PLOP3.LUT P0, PT, PT, PT, UP0, 0x80, 0x0 ;  /* 0x000000000000781c */ /* 0x002fda0003f0f008 */
[----:B------:R-:W-:Y:S05]  /*15b0*/  @!P0 BRA `(.L_x_19) ;  /* 0xfffffffc00f08947 */ /* 0x000fea000383ffff */
[----:B------:R-:W-:-:S13]  /*15c0*/  LOP3.LUT P0, RZ, R8, 0xff, RZ, 0xc0, !PT ;  /* 0x000000ff08ff7812 */ /* 0x000fda000780c0ff */
[----:B------:R-:W-:Y:S05]  /*15d0*/  @!P0 EXIT ;  /* 0x000000000000894d */ /* 0x000fea0003800000 */
[----:B------:R-:W1:Y:S01]  /*15e0*/  S2UR UR4, SR_CgaCtaId ;  /* 0x00000000000479c3 */ /* 0x000e620000008800 */
[----:B--2---:R-:W-:Y:S01]  /*15f0*/  VIADD R14, R14, 0xffffffff ;  /* 0xffffffff0e0e7836 */ /* 0x004fe20000000000 */
[CC--:B------:R-:W-:Y:S01]  /*1600*/  LEA.HI R4, R0.reuse, R3.reuse, RZ, 0x2 ;  /* 0x0000000300047211 */ /* 0x0c0fe200078f10ff */
[----:B------:R-:W-:Y:S01]  /*1610*/  UMOV UR41, 0x400 ;  /* 0x0000040000297882 */ /* 0x000fe20000000000 */
[----:B------:R-:W-:Y:S01]  /*1620*/  LEA.HI R0, R0, R3, RZ, 0x5 ;  /* 0x0000000300007211 */ /* 0x000fe200078f28ff */
[----:B------:R-:W-:Y:S01]  /*1630*/  UISETP.LT.AND UP0, UPT, UR40, 0x1, UPT ;  /* 0x000000012800788c */ /* 0x000fe2000bf01270 */
[----:B------:R-:W-:Y:S01]  /*1640*/  R2UR UR42, R14 ;  /* 0x000000000e2a72ca */ /* 0x000fe200000e0000 */
[----:B------:R-:W-:Y:S01]  /*1650*/  ULDC UR6, c[0x0][0x284] ;  /* 0x0000a10000067ab9 */ /* 0x000fe20000000800 */
[--C-:B------:R-:W-:Y:S01]  /*1660*/  SHF.R.S32.HI R92, RZ, 0x2, R4.reuse ;  /* 0x00000002ff5c7819 */ /* 0x100fe20000011404 */
[----:B------:R-:W-:Y:S01]  /*1670*/  USEL UR43, UR40, 0x1, UP0 ;  /* 0x00000001282b7887 */ /* 0x000fe20008000000 */
[----:B------:R-:W-:Y:S01]  /*1680*/  SHF.R.S32.HI R5, RZ, 0x1f, R4 ;  /* 0x0000001fff057819 */ /* 0x000fe20000011404 */
[----:B------:R-:W-:Y:S01]  /*1690*/  USHF.L.U32 UR46, UR40, 0x1, URZ ;  /* 0x00000001282e7899 */ /* 0x000fe2000800063f */
[----:B------:R-:W-:Y:S01]  /*16a0*/  LOP3.LUT R4, R4, 0xfffffffc, RZ, 0xc0, !PT ;  /* 0xfffffffc04047812 */ /* 0x000fe200078ec0ff */
[----:B------:R-:W-:Y:S01]  /*16b0*/  UIADD3 UR43, -UR43, UR40, URZ ;  /* 0x000000282b2b7290 */ /* 0x000fe2000fffe13f */
[----:B------:R-:W-:-:S02]  /*16c0*/  LEA.HI R5, R5, R92, RZ, 0x3 ;  /* 0x0000005c05057211 */ /* 0x000fc400078f18ff */
[----:B------:R-:W-:Y:S01]  /*16d0*/  ISETP.NE.AND P0, PT, R14, RZ, PT ;  /* 0x000000ff0e00720c */ /* 0x000fe20003f05270 */
[----:B---3--:R-:W-:Y:S01]  /*16e0*/  IMAD.IADD R91, R3, 0x1, -R4 ;  /* 0x00000001035b7824 */ /* 0x008fe200078e0a04 */
[----:B------:R-:W-:Y:S01]  /*16f0*/  LOP3.LUT R5, R5, 0xfffffff8, RZ, 0xc0, !PT ;  /* 0xfffffff805057812 */ /* 0x000fe200078ec0ff */
[----:B------:R-:W-:Y:S01]  /*1700*/  USHF.L.U32 UR42, UR42, 0x3, URZ ;  /* 0x000000032a2a7899 */ /* 0x000fe2000800063f */
[----:B------:R-:W-:-:S03]  /*1710*/  SEL R101, RZ, 0x1, P0 ;  /* 0x00000001ff657807 */ /* 0x000fc60000000000 */
[----:B------:R-:W-:Y:S01]  /*1720*/  IMAD.IADD R92, R92, 0x1, -R5 ;  /* 0x000000015c5c7824 */ /* 0x000fe200078e0a05 */
[----:B-1----:R-:W-:Y:S01]  /*1730*/  ULEA UR41, UR4, UR41, 0x18 ;  /* 0x0000002904297291 */ /* 0x002fe2000f8ec03f */
[----:B------:R-:W-:Y:S01]  /*1740*/  SHF.R.S32.HI R5, RZ, 0x5, R0 ;  /* 0x00000005ff057819 */ /* 0x000fe20000011400 */
[----:B------:R-:W-:Y:S02]  /*1750*/  IMAD.U32 R95, RZ, RZ, UR42 ;  /* 0x0000002aff5f7e24 */ /* 0x000fe4000f8e00ff */
[----:B------:R-:W-:Y:S01]  /*1760*/  UIADD3 UR47, UR41, 0x130, URZ ;  /* 0x00000130292f7890 */ /* 0x000fe2000fffe03f */
[--C-:B------:R-:W-:Y:S01]  /*1770*/  SHF.R.S32.HI R93, RZ, 0x1f, R92.reuse ;  /* 0x0000001fff5d7819 */ /* 0x100fe2000001145c */
[----:B------:R-:W-:Y:S01]  /*1780*/  UIADD3 UR4, UR41, 0x200, URZ ;  /* 0x0000020029047890 */ /* 0x000fe2000fffe03f */
[--C-:B------:R-:W-:Y:S01]  /*1790*/  IMAD R98, R5, -0x10, -R92.reuse ;  /* 0xfffffff005627824 */ /* 0x100fe200078e0a5c */
[----:B------:R-:W-:Y:S01]  /*17a0*/  UIADD3 UR5, UR41, 0x12200, URZ ;  /* 0x0001220029057890 */ /* 0x000fe2000fffe03f */
[----:B------:R-:W-:Y:S01]  /*17b0*/  LOP3.LUT R97, R95, 0x8, RZ, 0xc0, !PT ;  /* 0x000000085f617812 */ /* 0x000fe200078ec0ff */
[----:B------:R-:W-:Y:S01]  /*17c0*/  USHF.R.U32.HI UR4, URZ, 0x4, UR4 ;  /* 0x000000043f047899 */ /* 0x000fe20008011604 */
[----:B------:R-:W-:Y:S01]  /*17d0*/  IMAD.U32 R94, RZ, RZ, UR47 ;  /* 0x0000002fff5e7e24 */ /* 0x000fe2000f8e00ff */
[----:B------:R-:W-:Y:S01]  /*17e0*/  USHF.R.U32.HI UR5, URZ, 0x4, UR5 ;  /* 0x000000043f057899 */ /* 0x000fe20008011605 */
[----:B------:R-:W-:Y:S01]  /*17f0*/  IMAD.WIDE R92, R5, 0x10, R92 ;  /* 0x00000010055c7825 */ /* 0x000fe200078e025c */
[----:B------:R-:W-:Y:S01]  /*1800*/  ULOP3.LUT UR4, UR4, 0x3fff, URZ, 0xc0, !UPT ;  /* 0x00003fff04047892 */ /* 0x000fe2000f8ec03f */
[----:B------:R-:W-:Y:S01]  /*1810*/  LOP3.LUT R95, R95, 0x8, RZ, 0xc, !PT ;  /* 0x000000085f5f7812 */ /* 0x000fe200078e0cff */
[----:B------:R-:W-:Y:S01]  /*1820*/  ULOP3.LUT UR5, UR5, 0x3fff, URZ, 0xc0, !UPT ;  /* 0x00003fff05057892 */ /* 0x000fe2000f8ec03f */
[----:B------:R-:W-:Y:S01]  /*1830*/  VIADD R96, R94, UR42 ;  /* 0x0000002a5e607c36 */ /* 0x000fe20008000000 */
[----:B------:R-:W-:Y:S01]  /*1840*/  LOP3.LUT R97, R97, 0x18, RZ, 0x3c, !PT ;  /* 0x0000001861617812 */ /* 0x000fe200078e3cff */
[----:B------:R-:W-:Y:S01]  /*1850*/  VIADD R98, R98, UR6 ;  /* 0x0000000662627c36 */ /* 0x000fe20008000000 */
[----:B------:R-:W-:-:S02]  /*1860*/  ULOP3.LUT UR44, UR4, 0x10000, URZ, 0xfc, !UPT ;  /* 0x00010000042c7892 */ /* 0x000fc4000f8efc3f */
[----:B------:R-:W-:-:S12]  /*1870*/  ULOP3.LUT UR45, UR5, 0x10000, URZ, 0xfc, !UPT ;  /* 0x00010000052d7892 */ /* 0x000fd8000f8efc3f */
.L_x_171:
[----:B------:R-:W-:Y:S01]  /*1880*/  SHF.L.U32 R3, R101, 0x1f, RZ ;  /* 0x0000001f65037819 */ /* 0x000fe200000006ff */
[----:B------:R-:W-:Y:S02]  /*1890*/  ULDC UR4, c[0x0][0x28c] ;  /* 0x0000a30000047ab9 */ /* 0x000fe40000000800 */
[----:B------:R-:W-:Y:S01]  /*18a0*/  ISETP.LT.AND P1, PT, RZ, UR4, PT ;  /* 0x00000004ff007c0c */ /* 0x000fe2000bf21270 */
[----:B-1----:R-:W1:Y:S02]  /*18b0*/  SYNCS.PHASECHK.TRANS64.TRYWAIT P0, [R94+UR42], R3 ;  /* 0x000000035e0075a7 */ /* 0x002e64000800016a */
[----:B-1-34-:R-:W-:Y:S10]  /*18c0*/  @!P0 BRA `(.L_x_20) ;  /* 0x0000005800d48947 */ /* 0x01aff40003800000 */
.L_x_207:
[----:B------:R-:W-:Y:S05]  /*18d0*/  @P1 BRA `(.L_x_21) ;  /* 0x0000000000401947 */ /* 0x000fea0003800000 */
[----:B------:R-:W-:Y:S01]  /*18e0*/  MOV R0, 0x0 ;  /* 0x0000000000007802 */ /* 0x000fe20000000f00 */
[----:B------:R-:W-:Y:S01]  /*18f0*/  ULDC.64 UR4, c[0x4][0x68] ;  /* 0x01001a0000047ab9 */ /* 0x000fe20000000a00 */
[----:B------:R-:W-:Y:S01]  /*1900*/  ULDC.64 UR6, c[0x4][0x8] ;  /* 0x0100020000067ab9 */ /* 0x000fe20000000a00 */
[----:B------:R-:W-:Y:S01]  /*1910*/  IMAD.U32 R4, RZ, RZ, UR4 ;  /* 0x00000004ff047e24 */ /* 0x000fe2000f8e00ff */
[----:B------:R2:W3:Y:S01]  /*1920*/  LDC.64 R14, c[0x4][R0] ;  /* 0x01000000000e7b82 */ /* 0x0004e20000000a00 */
[----:B------:R-:W-:Y:S01]  /*1930*/  IMAD.U32 R5, RZ, RZ, UR5 ;  /* 0x00000005ff057e24 */ /* 0x000fe2000f8e00ff */
[----:B------:R-:W-:Y:S01]  /*1940*/  ULDC.64 UR4, c[0x4][0x70] ;  /* 0x01001c0000047ab9 */ /* 0x000fe20000000a00 */
[----:B------:R-:W-:Y:S02]  /*1950*/  IMAD.U32 R10, RZ, RZ, UR6 ;  /* 0x00000006ff0a7e24 */ /* 0x000fe4000f8e00ff */
[----:B------:R-:W-:Y:S02]  /*1960*/  IMAD.U32 R6, RZ, RZ, UR4 ;  /* 0x00000004ff067e24 */ /* 0x000fe4000f8e00ff */
[----:B------:R-:W-:-:S02]  /*1970*/  IMAD.U32 R7, RZ, RZ, UR5 ;  /* 0x00000005ff077e24 */ /* 0x000fc4000f8e00ff */
[----:B------:R-:W-:Y:S02]  /*1980*/  IMAD.U32 R11, RZ, RZ, UR7 ;  /* 0x00000007ff0b7e24 */ /* 0x000fe4000f8e00ff */
[----:B------:R-:W-:Y:S02]  /*1990*/  IMAD.MOV.U32 R8, RZ, RZ, 0x1e1 ;  /* 0x000001e1ff087424 */ /* 0x000fe400078e00ff */
[----:B0-----:R-:W-:Y:S02]  /*19a0*/  IMAD.MOV.U32 R12, RZ, RZ, 0x1 ;  /* 0x00000001ff0c7424 */ /* 0x001fe400078e00ff */
[----:B--2---:R-:W-:-:S07]  /*19b0*/  IMAD.MOV.U32 R13, RZ, RZ, RZ ;  /* 0x000000ffff0d7224 */ /* 0x004fce00078e00ff */
[----:B------:R-:W-:-:S07]  /*19c0*/  LEPC R20, `(.L_x_21) ;  /* 0x000000001014794e */ /* 0x000fce0000000000 */
[----:B-1-3-5:R-:W-:Y:S05]  /*19d0*/  CALL.ABS.NOINC R14 ;  /* 0x000000000e007343 */ /* 0x02afea0003c00000 */
.L_x_21:
[----:B------:R-:W-:-:S04]  /*19e0*/  LOP3.LUT R0, R16, 0x1, RZ, 0xfc, !PT ;  /* 0x0000000110007812 */ /* 0x000fc800078efcff */
[----:B------:R-:W-:-:S13]  /*19f0*/  ISETP.NE.AND P0, PT, R0, 0x3, PT ;  /* 0x000000030000780c */ /* 0x000fda0003f05270 */
[----:B------:R-:W-:Y:S05]  /*1a00*/  @!P0 BRA `(.L_x_22) ;  /* 0x0000000000048947 */ /* 0x000fea0003800000 */
[----:B------:R-:W-:Y:S01]  /*1a10*/  BPT.TRAP 0x1 ;  /* 0x000000040000795c */ /* 0x000fe20000300000 */
.L_x_22:
[----:B-1----:R-:W-:Y:S02]  /*1a20*/  IMAD.U32 R3, RZ, RZ, UR38 ;  /* 0x00000026ff037e24 */ /* 0x002fe4000f8e00ff */
[----:B------:R-:W-:-:S03]  /*1a30*/  IMAD.U32 R0, RZ, RZ, UR39 ;  /* 0x00000027ff007e24 */ /* 0x000fc6000f8e00ff */
[----:B------:R-:W-:Y:S02]  /*1a40*/  LEA R3, R3, UR41, 0x3 ;  /* 0x0000002903037c11 */ /* 0x000fe4000f8e18ff */
[----:B------:R-:W-:-:S04]  /*1a50*/  SHF.L.U32 R0, R0, 0x1f, RZ ;  /* 0x0000001f00007819 */ /* 0x000fc800000006ff */
[----:B------:R1:W2:Y:S01]  /*1a60*/  SYNCS.PHASECHK.TRANS64.TRYWAIT P1, [R3+URZ], R0 ;  /* 0x00000000030075a7 */ /* 0x0002a2000802017f */
[----:B------:R-:W-:Y:S05]  /*1a70*/  @!P0 BRA `(.L_x_23) ;  /* 0x0000000000048947 */ /* 0x000fea0003800000 */
[----:B------:R-:W-:Y:S01]  /*1a80*/  BPT.TRAP 0x1 ;  /* 0x000000040000795c */ /* 0x000fe20000300000 */
.L_x_23:
[----:B--2---:R-:W-:Y:S05]  /*1a90*/  @P1 BRA `(.L_x_24) ;  /* 0x0000000000081947 */ /* 0x004fea0003800000 */
[----:B------:R-:W2:Y:S02]  /*1aa0*/  SYNCS.PHASECHK.TRANS64.TRYWAIT P1, [R3+URZ], R0 ;  /* 0x00000000030075a7 */ /* 0x000ea4000802017f */
[----:B--2---:R-:W-:Y:S05]  /*1ab0*/  @!P1 BRA `(.L_x_25) ;  /* 0x00000058006c9947 */ /* 0x004fea0003800000 */
.L_x_24:
[----:B------:R-:W-:Y:S05]  /*1ac0*/  WARPSYNC.ALL ;  /* 0x0000000000007948 */ /* 0x000fea0003800000 */
[----:B------:R-:W-:Y:S01]  /*1ad0*/  ULEA UR4, UR38, UR44, 0x8 ;  /* 0x0000002c26047291 */ /* 0x000fe2000f8e403f */
[----:B------:R-:W-:Y:S01]  /*1ae0*/  WARPGROUP.ARRIVE ;  /* 0x00000000000079c5 */ /* 0x000fe20000000000 */
[----:B------:R-:W-:Y:S01]  /*1af0*/  ULEA UR6, UR38, UR45, 0x9 ;  /* 0x0000002d26067291 */ /* 0x000fe2000f8e483f */
[----:B-12---:R-:W-:Y:S01]  /*1b00*/  IMAD.U32 R0, RZ, RZ, UR43 ;  /* 0x0000002bff007e24 */ /* 0x006fe2000f8e00ff */
[----:B------:R-:W-:Y:S01]  /*1b10*/  UMOV UR5, 0x80000020 ;  /* 0x8000002000057882 */ /* 0x000fe20000000000 */
[----:B------:R-:W-:-:S03]  /*1b20*/  UMOV UR7, 0x80000020 ;  /* 0x8000002000077882 */ /* 0x000fc60000000000 */
[----:B------:R-:W-:-:S03]  /*1b30*/  ISETP.GE.AND P1, PT, R0, 0x1, PT ;  /* 0x000000010000780c */ /* 0x000fc60003f26270 */
[----:B------:R-:W-:Y:S01]  /*1b40*/  IGMMA.64x128x32.S8.S8 R24, gdesc[UR4], RZ, !UPT, gsb0 ;  /* 0x03600000041879f1 */ /* 0x000fe2000c0410ff */
[----:B------:R-:W-:Y:S02]  /*1b50*/  UIADD3 UR4, UR4, 0x2, URZ ;  /* 0x0000000204047890 */ /* 0x000fe4000fffe03f */
[----:B------:R-:W-:Y:S01]  /*1b60*/  UIADD3 UR6, UR6, 0x2, URZ ;  /* 0x0000000206067890 */ /* 0x000fe2000fffe03f */
[----:B------:R-:W-:Y:S01]  /*1b70*/  UMOV UR5, 0x80000020 ;  /* 0x8000002000057882 */ /* 0x000fe20000000000 */
[----:B------:R-:W-:Y:S01]  /*1b80*/  UMOV UR7, 0x80000020 ;  /* 0x8000002000077882 */ /* 0x000fe20000000000 */
[----:B------:R-:W-:Y:S02]  /*1b90*/  WARPGROUP.DEPBAR.LE gsb0, 0x0 ;  /* 0x00008000000079c5 */ /* 0x000fe40000010000 */
[----:B------:R-:W-:-:S06]  /*1ba0*/  WARPGROUP.ARRIVE ;  /* 0x00000000000079c5 */ /* 0x000fcc0000000000 */
[----:B------:R-:W-:Y:S03]  /*1bb0*/  IGMMA.64x128x32.S8.S8 R24, gdesc[UR4], R24, gsb0 ;  /* 0x03600000041879f1 */ /* 0x000fe60008041018 */
[----:B------:R-:W-:Y:S02]  /*1bc0*/  WARPGROUP.DEPBAR.LE gsb0, 0x0 ;  /* 0x00008000000079c5 */ /* 0x000fe40000010000 */
[----:B------:R-:W-:Y:S05]  /*1bd0*/  @!P1 BRA `(.L_x_26) ;  /* 0x0000000000d49947 */ /* 0x000fea0003800000 */
[----:B------:R-:W-:Y:S01]  /*1be0*/  UIADD3 UR4, UR38, 0x1, URZ ;  /* 0x0000000126047890 */ /* 0x000fe2000fffe03f */
[----:B------:R-:W-:Y:S02]  /*1bf0*/  IMAD.U32 R0, RZ, RZ, UR43 ;  /* 0x0000002bff007e24 */ /* 0x000fe4000f8e00ff */
[----:B------:R-:W-:Y:S01]  /*1c00*/  IMAD.U32 R3, RZ, RZ, UR38 ;  /* 0x00000026ff037e24 */ /* 0x000fe2000f8e00ff */
[----:B------:R-:W-:-:S04]  /*1c10*/  UISETP.NE.AND UP0, UPT, UR4, 0x12, UPT ;  /* 0x000000120400788c */ /* 0x000fc8000bf05270 */
[----:B------:R-:W-:Y:S02]  /*1c20*/  USEL UR5, URZ, 0x1, UP0 ;  /* 0x000000013f057887 */ /* 0x000fe40008000000 */
[----:B------:R-:W-:Y:S02]  /*1c30*/  USEL UR8, UR4, URZ, UP0 ;  /* 0x0000003f04087287 */ /* 0x000fe40008000000 */
[----:B------:R-:W-:-:S06]  /*1c40*/  ULOP3.LUT UR5, UR39, UR5, URZ, 0x3c, !UPT ;  /* 0x0000000527057292 */ /* 0x000fcc000f8e3c3f */
[----:B------:R-:W-:-:S07]  /*1c50*/  IMAD.U32 R6, RZ, RZ, UR5 ;  /* 0x00000005ff067e24 */ /* 0x000fce000f8e00ff */
.L_x_33:
[----:B------:R-:W-:Y:S05]  /*1c60*/  @!P0 BRA `(.L_x_27) ;  /* 0x0000000000048947 */ /* 0x000fea0003800000 */
[----:B------:R-:W-:Y:S01]  /*1c70*/  BPT.TRAP 0x1 ;  /* 0x000000040000795c */ /* 0x000fe20000300000 */
.L_x_27:
[----:B------:R-:W-:Y:S01]  /*1c80*/  ULEA UR4, UR8, UR41, 0x3 ;  /* 0x0000002908047291 */ /* 0x000fe2000f8e183f */
[----:B------:R-:W-:-:S08]  /*1c90*/  SHF.L.U32 R4, R6, 0x1f, RZ ;  /* 0x0000001f06047819 */ /* 0x000fd000000006ff */
[----:B------:R1:W2:Y:S01]  /*1ca0*/  SYNCS.PHASECHK.TRANS64.TRYWAIT P1, [UR4], R4 ;  /* 0x00000004ff0075a7 */ /* 0x0002a20008020144 */
[----:B------:R-:W-:Y:S05]  /*1cb0*/  @!P0 BRA `(.L_x_28) ;  /* 0x0000000000048947 */ /* 0x000fea0003800000 */
[----:B------:R-:W-:Y:S01]  /*1cc0*/  BPT.TRAP 0x1 ;  /* 0x000000040000795c */ /* 0x000fe20000300000 */
.L_x_28:
[----:B--2---:R-:W-:Y:S05]  /*1cd0*/  @P1 BRA `(.L_x_29) ;  /* 0x0000000000081947 */ /* 0x004fea0003800000 */
[----:B------:R-:W2:Y:S02]  /*1ce0*/  SYNCS.PHASECHK.TRANS64.TRYWAIT P1, [UR4], R4 ;  /* 0x00000004ff0075a7 */ /* 0x000ea40008020144 */
[----:B--2---:R-:W-:Y:S05]  /*1cf0*/  @!P1 BRA `(.L_x_30) ;  /* 0x0000005400f09947 */ /* 0x004fea0003800000 */
.L_x_29:
[----:B------:R-:W-:Y:S01]  /*1d00*/  ULEA UR4, UR8, UR44, 0x8 ;  /* 0x0000002c08047291 */ /* 0x000fe2000f8e403f */
[----:B------:R-:W-:Y:S01]  /*1d10*/  WARPGROUP.ARRIVE ;  /* 0x00000000000079c5 */ /* 0x000fe20000000000 */
[----:B------:R-:W-:Y:S01]  /*1d20*/  ULEA UR6, UR8, UR45, 0x9 ;  /* 0x0000002d08067291 */ /* 0x000fe2000f8e483f */
[----:B------:R-:W-:Y:S01]  /*1d30*/  UMOV UR5, 0x80000020 ;  /* 0x8000002000057882 */ /* 0x000fe20000000000 */
[----:B------:R-:W-:-:S07]  /*1d40*/  UMOV UR7, 0x80000020 ;  /* 0x8000002000077882 */ /* 0x000fce0000000000 */
[----:B------:R-:W-:Y:S01]  /*1d50*/  IGMMA.64x128x32.S8.S8 R24, gdesc[UR4], R24, gsb0 ;  /* 0x03600000041879f1 */ /* 0x000fe20008041018 */
        /* <DEDUP_REMOVED lines=9> */
[----:B------:R-:W-:Y:S01]  /*1df0*/  BPT.TRAP 0x1 ;  /* 0x000000040000795c */ /* 0x000fe20000300000 */
.L_x_31:
[----:B------:R-:W-:-:S13]  /*1e00*/  ISETP.NE.AND P1, PT, R100, RZ, PT ;  /* 0x000000ff6400720c */ /* 0x000fda0003f25270 */
[----:B-12---:R-:W-:-:S05]  /*1e10*/  @P1 LEA R4, R3, UR41, 0x3 ;  /* 0x0000002903041c11 */ /* 0x006fca000f8e18ff */
[----:B------:R-:W-:-:S05]  /*1e20*/  @P1 VIADD R5, R4, 0x90 ;  /* 0x0000009004051836 */ /* 0x000fca0000000000 */
[----:B------:R-:W-:-:S04]  /*1e30*/  @P1 PRMT R5, R88, 0x654, R5 ;  /* 0x0000065458051816 */ /* 0x000fc80000000005 */
[----:B------:R1:W-:Y:S01]  /*1e40*/  @P1 SYNCS.ARRIVE.TRANS64.RED.A1T0 RZ, [R5+URZ], RZ ;  /* 0x000000ff05ff19a7 */ /* 0x0003e2000810043f */
[----:B------:R-:W-:-:S13]  /*1e50*/  ISETP.GT.U32.AND P1, PT, R16, 0x1, PT ;  /* 0x000000011000780c */ /* 0x000fda0003f24070 */
[----:B-1----:R-:W-:Y:S05]  /*1e60*/  @P1 BRA `(.L_x_32) ;  /* 0x0000000000041947 */ /* 0x002fea0003800000 */
[----:B------:R-:W-:Y:S01]  /*1e70*/  BPT.TRAP 0x1 ;  /* 0x000000040000795c */ /* 0x000fe20000300000 */
.L_x_32:
[----:B------:R-:W-:Y:S01]  /*1e80*/  UIADD3 UR8, UR8, 0x1, URZ ;  /* 0x0000000108087890 */ /* 0x000fe2000fffe03f */
[C---:B------:R-:W-:Y:S01]  /*1e90*/  ISETP.GT.AND P2, PT, R0.reuse, 0x1, PT ;  /* 0x000000010000780c */ /* 0x040fe20003f44270 */
[----:B------:R-:W-:Y:S02]  /*1ea0*/  VIADD R3, R3, 0x1 ;  /* 0x0000000103037836 */ /* 0x000fe40000000000 */
[----:B------:R-:W-:Y:S01]  /*1eb0*/  UISETP.NE.AND UP0, UPT, UR8, 0x12, UPT ;  /* 0x000000120800788c */ /* 0x000fe2000bf05270 */
[----:B------:R-:W-:Y:S02]  /*1ec0*/  VIADD R0, R0, 0xffffffff ;  /* 0xffffffff00007836 */ /* 0x000fe40000000000 */
[C---:B------:R-:W-:Y:S01]  /*1ed0*/  ISETP.NE.AND P1, PT, R3.reuse, 0x12, PT ;  /* 0x000000120300780c */ /* 0x040fe20003f25270 */
[----:B------:R-:W-:Y:S02]  /*1ee0*/  USEL UR4, URZ, 0x1, UP0 ;  /* 0x000000013f047887 */ /* 0x000fe40008000000 */
[----:B------:R-:W-:Y:S01]  /*1ef0*/  USEL UR8, UR8, URZ, UP0 ;  /* 0x0000003f08087287 */ /* 0x000fe20008000000 */
[----:B------:R-:W-:-:S03]  /*1f00*/  SEL R3, R3, RZ, P1 ;  /* 0x000000ff03037207 */ /* 0x000fc60000800000 */
[----:B------:R-:W-:Y:S01]  /*1f10*/  LOP3.LUT R6, R6, UR4, RZ, 0x3c, !PT ;  /* 0x0000000406067c12 */ /* 0x000fe2000f8e3cff */
[----:B------:R-:W-:Y:S07]  /*1f20*/  @P2 BRA `(.L_x_33) ;  /* 0xfffffffc004c2947 */ /* 0x000fee000383ffff */
.L_x_26:
[----:B------:R-:W1:Y:S01]  /*1f30*/  LDC R0, c[0x0][0x28c] ;  /* 0x0000a300ff007b82 */ /* 0x000e620000000800 */
[----:B------:R2:W-:Y:S01]  /*1f40*/  SYNCS.ARRIVE.TRANS64.A1T0 RZ, [R95+UR47], RZ ;  /* 0x000000ff5fff79a7 */ /* 0x0005e2000810002f */
[----:B-1----:R-:W-:-:S13]  /*1f50*/  ISETP.GE.AND P1, PT, R0, 0x1, PT ;  /* 0x000000010000780c */ /* 0x002fda0003f26270 */
[----:B--2---:R-:W-:Y:S05]  /*1f60*/  @!P1 BRA `(.L_x_34) ;  /* 0x0000000000449947 */ /* 0x004fea0003800000 */
[----:B------:R-:W-:Y:S05]  /*1f70*/  @!P0 BRA `(.L_x_35) ;  /* 0x0000000000048947 */ /* 0x000fea0003800000 */
[----:B------:R-:W-:Y:S01]  /*1f80*/  BPT.TRAP 0x1 ;  /* 0x000000040000795c */ /* 0x000fe20000300000 */
.L_x_35:
[----:B------:R-:W-:-:S13]  /*1f90*/  ISETP.NE.AND P0, PT, R100, RZ, PT ;  /* 0x000000ff6400720c */ /* 0x000fda0003f05270 */
[----:B------:R-:W-:-:S05]  /*1fa0*/  VOTEU.ANY UP0, P0 ;  /* 0x00000000003f7886 */ /* 0x000fca0000000100 */
[----:B------:R-:W-:-:S06]  /*1fb0*/  @UP0 UIADD3 UR4, UR43, UR38, URZ ;  /* 0x000000262b040290 */ /* 0x000fcc000fffe03f */
[----:B------:R-:W-:Y:S02]  /*1fc0*/  IMAD.U32 R4, RZ, RZ, UR4 ;  /* 0x00000004ff047e24 */ /* 0x000fe4000f8e00ff */
[----:B------:R-:W-:Y:S02]  /*1fd0*/  IMAD.U32 R3, RZ, RZ, UR4 ;  /* 0x00000004ff037e24 */ /* 0x000fe4000f8e00ff */
[----:B------:R-:W-:-:S05]  /*1fe0*/  @P0 IMAD.WIDE.U32 R4, R4, 0x38e38e39, RZ ;  /* 0x38e38e3904040825 */ /* 0x000fca00078e00ff */
[----:B------:R-:W-:-:S05]  /*1ff0*/  @P0 SHF.R.U32.HI R0, RZ, 0x2, R5 ;  /* 0x00000002ff000819 */ /* 0x000fca0000011605 */
[----:B------:R-:W-:-:S05]  /*2000*/  @P0 IMAD R0, R0, -0x12, R3 ;  /* 0xffffffee00000824 */ /* 0x000fca00078e0203 */
[----:B------:R-:W-:-:S05]  /*2010*/  @P0 LEA R0, R0, UR41, 0x3 ;  /* 0x0000002900000c11 */ /* 0x000fca000f8e18ff */
[----:B------:R-:W-:-:S05]  /*2020*/  @P0 VIADD R3, R0, 0x90 ;  /* 0x0000009000030836 */ /* 0x000fca0000000000 */
[----:B------:R-:W-:-:S04]  /*2030*/  @P0 PRMT R3, R88, 0x654, R3 ;  /* 0x0000065458030816 */ /* 0x000fc80000000003 */
[----:B------:R1:W-:Y:S01]  /*2040*/  @P0 SYNCS.ARRIVE.TRANS64.RED.A1T0 RZ, [R3+URZ], RZ ;  /* 0x000000ff03ff09a7 */ /* 0x0003e2000810043f */
[----:B------:R-:W-:-:S13]  /*2050*/  ISETP.GT.U32.AND P0, PT, R16, 0x1, PT ;  /* 0x000000011000780c */ /* 0x000fda0003f04070 */
[----:B-1----:R-:W-:Y:S05]  /*2060*/  @P0 BRA `(.L_x_34) ;  /* 0x0000000000040947 */ /* 0x002fea0003800000 */
[----:B------:R-:W-:Y:S01]  /*2070*/  BPT.TRAP 0x1 ;  /* 0x000000040000795c */ /* 0x000fe20000300000 */
.L_x_34:
[----:B------:R-:W-:Y:S01]  /*2080*/  SHF.L.U32 R3, R101, 0x1f, RZ ;  /* 0x0000001f65037819 */ /* 0x000fe200000006ff */
[----:B------:R-:W-:Y:S01]  /*2090*/  UIADD3 UR38, UR46, UR38, URZ ;  /* 0x000000262e267290 */ /* 0x000fe2000fffe03f */
[----:B------:R-:W1:Y:S01]  /*20a0*/  LDC R14, c[0x0][0x288] ;  /* 0x0000a200ff0e7b82 */ /* 0x000e620000000800 */
[----:B------:R-:W-:Y:S01]  /*20b0*/  UISETP.GE.U32.AND UP1, UPT, UR46, 0x12, UPT ;  /* 0x000000122e00788c */ /* 0x000fe2000bf26070 */
[----:B------:R-:W-:Y:S01]  /*20c0*/  IMAD.SHL.U32 R8, R91, 0x2, RZ ;  /* 0x000000025b087824 */ /* 0x000fe200078e00ff */
[----:B------:R-:W-:Y:S02]  /*20d0*/  UISETP.GT.U32.AND UP0, UPT, UR38, 0x11, UPT ;  /* 0x000000112600788c */ /* 0x000fe4000bf04070 */
[----:B------:R-:W-:Y:S02]  /*20e0*/  UIMAD.WIDE.U32 UR4, UR38, 0x38e38e39, URZ ;  /* 0x38e38e39260478a5 */ /* 0x000fe4000f8e003f */
[----:B------:R-:W-:Y:S01]  /*20f0*/  UISETP.LT.U32.AND UP0, UPT, UR46, 0x12, UP0 ;  /* 0x000000122e00788c */ /* 0x000fe20008701070 */
[----:B------:R-:W2:Y:S01]  /*2100*/  SYNCS.PHASECHK.TRANS64.TRYWAIT P0, [R94+UR42+0x10], R3 ;  /* 0x000010035e0075a7 */ /* 0x000ea2000800016a */
[----:B------:R-:W-:Y:S01]  /*2110*/  USHF.R.U32.HI UR4, URZ, 0x2, UR5 ;  /* 0x000000023f047899 */ /* 0x000fe20008011605 */
[----:B------:R-:W-:Y:S01]  /*2120*/  SHF.R.S32.HI R9, RZ, 0x1f, R8 ;  /* 0x0000001fff097819 */ /* 0x000fe20000011408 */
[----:B------:R-:W-:-:S02]  /*2130*/  USEL UR6, URZ, 0x1, !UP0 ;  /* 0x000000013f067887 */ /* 0x000fc4000c000000 */
[----:B------:R-:W-:Y:S02]  /*2140*/  UIMAD UR38, UR4, -0x12, UR38 ;  /* 0xffffffee042678a4 */ /* 0x000fe4000f8e0226 */
[----:B------:R-:W-:-:S04]  /*2150*/  ULOP3.LUT UR39, UR39, UR6, URZ, 0x3c, !UPT ;  /* 0x0000000627277292 */ /* 0x000fc8000f8e3c3f */
[----:B------:R-:W-:Y:S01]  /*2160*/  @UP1 ULOP3.LUT UR39, UR39, 0x1, UR4, 0x78, !UPT ;  /* 0x0000000127271892 */ /* 0x000fe2000f8e7804 */
[----:B-12---:R-:W-:Y:S11]  /*2170*/  @!P0 BRA `(.L_x_36) ;  /* 0x0000005000e88947 */ /* 0x006ff60003800000 */
.L_x_208:
[----:B-1----:R-:W-:Y:S01]  /*2180*/  IMAD.SHL.U32 R3, R19, 0x40, RZ ;  /* 0x0000004013037824 */ /* 0x002fe200078e00ff */
[----:B------:R-:W-:Y:S01]  /*2190*/  ULDC UR6, c[0x0][0x284] ;  /* 0x0000a10000067ab9 */ /* 0x000fe20000000800 */
[----:B------:R-:W-:Y:S01]  /*21a0*/  IMAD.SHL.U32 R15, R22, 0x80, RZ ;  /* 0x00000080160f7824 */ /* 0x000fe200078e00ff */
[----:B------:R-:W-:Y:S01]  /*21b0*/  SHF.R.S32.HI R104, RZ, 0x1f, R2 ;  /* 0x0000001fff687819 */ /* 0x000fe20000011402 */
[----:B------:R-:W-:Y:S01]  /*21c0*/  ULDC.64 UR4, c[0x0][0x5d0] ;  /* 0x0001740000047ab9 */ /* 0x000fe20000000a00 */
[----:B------:R-:W-:Y:S01]  /*21d0*/  ISETP.GE.AND P0, PT, R3, UR6, PT ;  /* 0x0000000603007c0c */ /* 0x000fe2000bf06270 */
[----:B------:R-:W-:Y:S01]  /*21e0*/  IMAD.WIDE.U32 R4, R2, UR4, R8 ;  /* 0x0000000402047c25 */ /* 0x000fe2000f8e0008 */
[----:B------:R-:W-:Y:S02]  /*21f0*/  SHF.R.S32.HI R22, RZ, 0x1f, R15 ;  /* 0x0000001fff167819 */ /* 0x000fe4000001140f */
[C---:B------:R-:W-:Y:S01]  /*2200*/  ISETP.GE.OR P0, PT, R15.reuse, R14, P0 ;  /* 0x0000000e0f00720c */ /* 0x040fe20000706670 */
[----:B------:R-:W-:Y:S01]  /*2210*/  IMAD R7, R104, UR4, RZ ;  /* 0x0000000468077c24 */ /* 0x000fe2000f8e02ff */
[----:B------:R-:W-:-:S03]  /*2220*/  IADD3 R4, P1, R15, R4, RZ ;  /* 0x000000040f047210 */ /* 0x000fc60007f3e0ff */
[----:B------:R-:W-:-:S05]  /*2230*/  IMAD R7, R2, UR5, R7 ;  /* 0x0000000502077c24 */ /* 0x000fca000f8e0207 */
[----:B------:R-:W-:-:S03]  /*2240*/  IADD3.X R5, R22, R5, R7, P1, !PT ;  /* 0x0000000516057210 */ /* 0x000fc60000ffe407 */
[----:B------:R-:W-:Y:S05]  /*2250*/  @P0 BRA `(.L_x_37) ;  /* 0x0000003000b00947 */ /* 0x000fea0003800000 */
[----:B------:R-:W1:Y:S01]  /*2260*/  LDC.64 R10, c[0x0][0x5c8] ;  /* 0x00017200ff0a7b82 */ /* 0x000e620000000a00 */
[----:B0-----:R-:W-:Y:S01]  /*2270*/  IMAD.WIDE R12, R19, 0x40, R92 ;  /* 0x00000040130c7825 */ /* 0x001fe200078e025c */
[----:B------:R-:W-:Y:S01]  /*2280*/  ULDC.64 UR4, c[0x0][0x5c0] ;  /* 0x0001700000047ab9 */ /* 0x000fe20000000a00 */
[----:B------:R-:W-:Y:S02]  /*2290*/  BSSY B0, `(.L_x_37) ;  /* 0x0000328000007945 */ /* 0x000fe40003800000 */
[----:B------:R-:W-:Y:S02]  /*22a0*/  IMAD.IADD R19, R98, 0x1, -R3 ;  /* 0x0000000162137824 */ /* 0x000fe400078e0a03 */
[-C--:B-1----:R-:W-:Y:S02]  /*22b0*/  IMAD R0, R13, R10.reuse, RZ ;  /* 0x0000000a0d007224 */ /* 0x082fe400078e02ff */
[----:B------:R-:W-:-:S04]  /*22c0*/  IMAD.WIDE.U32 R4, R12, R10, R4 ;  /* 0x0000000a0c047225 */ /* 0x000fc800078e0004 */
[----:B------:R-:W-:Y:S01]  /*22d0*/  IMAD R7, R12, R11, R0 ;  /* 0x0000000b0c077224 */ /* 0x000fe200078e0200 */
[----:B------:R-:W-:Y:S01]  /*22e0*/  IADD3 R4, P0, R4, UR4, RZ ;  /* 0x0000000404047c10 */ /* 0x000fe2000ff1e0ff */
[----:B------:R-:W-:Y:S02]  /*22f0*/  IMAD R0, R91, -0x2, R14 ;  /* 0xfffffffe5b007824 */ /* 0x000fe400078e020e */
[----:B------:R-:W-:Y:S01]  /*2300*/  IMAD.IADD R7, R5, 0x1, R7 ;  /* 0x0000000105077824 */ /* 0x000fe200078e0207 */
[----:B------:R-:W-:Y:S01]  /*2310*/  LEA R6, P1, R10, R4, 0x3 ;  /* 0x000000040a067211 */ /* 0x000fe200078218ff */
[----:B------:R-:W-:-:S03]  /*2320*/  IMAD.IADD R0, R0, 0x1, -R15 ;  /* 0x0000000100007824 */ /* 0x000fc600078e0a0f */
[----:B------:R-:W-:Y:S02]  /*2330*/  IADD3.X R5, R7, UR5, RZ, P0, !PT ;  /* 0x0000000507057c10 */ /* 0x000fe400087fe4ff */
[----:B-----5:R-:W-:Y:S02]  /*2340*/  ISETP.NE.AND P0, PT, R90, RZ, PT ;  /* 0x000000ff5a00720c */ /* 0x020fe40003f05270 */
[----:B------:R-:W-:-:S11]  /*2350*/  LEA.HI.X R7, R10, R5, R11, 0x3, P1 ;  /* 0x000000050a077211 */ /* 0x000fd600008f1c0b */
[----:B------:R-:W-:Y:S05]  /*2360*/  @!P0 BRA `(.L_x_38) ;  /* 0x0000002400608947 */ /* 0x000fea0003800000 */
[----:B------:R-:W0:Y:S01]  /*2370*/  LDC.64 R20, c[0x0][0x5b0] ;  /* 0x00016c00ff147b82 */ /* 0x000e220000000a00 */
[----:B------:R-:W-:Y:S01]  /*2380*/  ULDC.64 UR4, c[0x0][0x5b8] ;  /* 0x00016e0000047ab9 */ /* 0x000fe20000000a00 */
[----:B------:R-:W-:Y:S01]  /*2390*/  ISETP.GE.AND P1, PT, R19, 0x1, PT ;  /* 0x000000011300780c */ /* 0x000fe20003f26270 */
[----:B------:R-:W-:Y:S01]  /*23a0*/  IMAD.WIDE.U32 R8, R2, UR4, R8 ;  /* 0x0000000402087c25 */ /* 0x000fe2000f8e0008 */
[----:B------:R-:W-:Y:S02]  /*23b0*/  BSSY B1, `(.L_x_39) ;  /* 0x000000e000017945 */ /* 0x000fe40003800000 */
[----:B------:R-:W-:Y:S01]  /*23c0*/  ISETP.LT.OR P2, PT, R0, 0x1, !P1 ;  /* 0x000000010000780c */ /* 0x000fe20004f41670 */
[----:B------:R-:W-:Y:S01]  /*23d0*/  IMAD R3, R104, UR4, RZ ;  /* 0x0000000468037c24 */ /* 0x000fe2000f8e02ff */
[----:B------:R-:W1:Y:S01]  /*23e0*/  LDC.64 R102, c[0x0][0x5a8] ;  /* 0x00016a00ff667b82 */ /* 0x000e620000000a00 */
[----:B------:R-:W-:Y:S02]  /*23f0*/  IADD3 R10, P0, R15, R8, RZ ;  /* 0x000000080f0a7210 */ /* 0x000fe40007f1e0ff */
[----:B------:R-:W-:-:S05]  /*2400*/  IMAD R3, R2, UR5, R3 ;  /* 0x0000000502037c24 */ /* 0x000fca000f8e0203 */
[----:B------:R-:W-:Y:S01]  /*2410*/  IADD3.X R11, R22, R9, R3, P0, !PT ;  /* 0x00000009160b7210 */ /* 0x000fe200007fe403 */
[-C--:B0-----:R-:W-:Y:S02]  /*2420*/  IMAD R8, R13, R20.reuse, RZ ;  /* 0x000000140d087224 */ /* 0x081fe400078e02ff */
[----:B------:R-:W-:-:S04]  /*2430*/  IMAD.WIDE.U32 R2, R12, R20, R10 ;  /* 0x000000140c027225 */ /* 0x000fc800078e000a */
[----:B------:R-:W-:Y:S01]  /*2440*/  IMAD R15, R12, R21, R8 ;  /* 0x000000150c0f7224 */ /* 0x000fe200078e0208 */
[----:B-1----:R-:W-:-:S04]  /*2450*/  IADD3 R2, P0, R2, R102, RZ ;  /* 0x0000006602027210 */ /* 0x002fc80007f1e0ff */
[----:B------:R-:W-:Y:S01]  /*2460*/  IADD3.X R3, R103, R3, R15, P0, !PT ;  /* 0x0000000367037210 */ /* 0x000fe200007fe40f */
[----:B------:R-:W-:Y:S08]  /*2470*/  @P2 BRA `(.L_x_40) ;  /* 0x0000000000042947 */ /* 0x000ff00003800000 */
[----:B------:R0:W5:Y:S02]  /*2480*/  LDG.E.U8 R99, desc[UR36][R2.64] ;  /* 0x0000002402637981 */ /* 0x000164000c1e1100 */
.L_x_40:
[----:B------:R-:W-:Y:S05]  /*2490*/  BSYNC B1 ;  /* 0x0000000000017941 */ /* 0x000fea0003800000 */
.L_x_39:
[----:B-----5:R-:W-:Y:S01]  /*24a0*/  LOP3.LUT R8, R99, 0xffff, RZ, 0xc0, !PT ;  /* 0x0000ffff63087812 */ /* 0x020fe200078ec0ff */
[----:B------:R-:W-:Y:S01]  /*24b0*/  BSSY B1, `(.L_x_41) ;  /* 0x0000010000017945 */ /* 0x000fe20003800000 */
[----:B------:R-:W-:Y:S02]  /*24c0*/  SHF.L.U64.HI R9, R20, 0x3, R21 ;  /* 0x0000000314097819 */ /* 0x000fe40000010215 */
[----:B------:R-:W-:Y:S01]  /*24d0*/  PRMT R13, R8, 0x8880, RZ ;  /* 0x00008880080d7816 */ /* 0x000fe200000000ff */
[----:B------:R-:W-:Y:S01]  /*24e0*/  IMAD.SHL.U32 R8, R20, 0x8, RZ ;  /* 0x0000000814087824 */ /* 0x000fe200078e00ff */
[----:B------:R-:W-:-:S03]  /*24f0*/  ISETP.GE.AND P0, PT, R19, 0x9, PT ;  /* 0x000000091300780c */ /* 0x000fc60003f06270 */
[----:B------:R-:W-:Y:S02]  /*2500*/  IMAD R14, R13, R90, RZ ;  /* 0x0000005a0d0e7224 */ /* 0x000fe400078e02ff */
[----:B------:R-:W-:-:S04]  /*2510*/  IMAD.WIDE.U32 R8, R12, R20, R8 ;  /* 0x000000140c087225 */ /* 0x000fc800078e0008 */
[----:B------:R-:W-:Y:S01]  /*2520*/  @!P2 IMAD R13, R24, R89, R14 ;  /* 0x00000059180da224 */ /* 0x000fe200078e020e */
[----:B------:R-:W-:Y:S01]  /*2530*/  IADD3 R8, P3, P4, R10, R102, R8 ;  /* 0x000000660a087210 */ /* 0x000fe20007c7e008 */
[----:B------:R-:W-:-:S03]  /*2540*/  IMAD.IADD R12, R15, 0x1, R9 ;  /* 0x000000010f0c7824 */ /* 0x000fc600078e0209 */
[----:B------:R1:W-:Y:S01]  /*2550*/  @!P2 STG.E.U8 desc[UR36][R4.64], R13 ;  /* 0x0000000d0400a986 */ /* 0x0003e2000c101124 */
[----:B------:R-:W-:-:S13]  /*2560*/  ISETP.LT.OR P2, PT, R0, 0x2, !P1 ;  /* 0x000000020000780c */ /* 0x000fda0004f41670 */
[----:B-1----:R-:W-:Y:S05]  /*2570*/  @P2 BRA `(.L_x_42) ;  /* 0x00000000000c2947 */ /* 0x002fea0003800000 */
[----:B------:R-:W2:Y:S02]  /*2580*/  LDG.E.U8 R99, desc[UR36][R2.64+0x1] ;  /* 0x0000012402637981 */ /* 0x000ea4000c1e1100 */
[----:B--2---:R-:W-:-:S05]  /*2590*/  PRMT R13, R99, 0x8880, RZ ;  /* 0x00008880630d7816 */ /* 0x004fca00000000ff */
[----:B------:R-:W-:-:S07]  /*25a0*/  IMAD R14, R13, R90, RZ ;  /* 0x0000005a0d0e7224 */ /* 0x000fce00078e02ff */
.L_x_42:
[----:B------:R-:W-:Y:S05]  /*25b0*/  BSYNC B1 ;  /* 0x0000000000017941 */ /* 0x000fea0003800000 */
.L_x_41:
[----:B------:R-:W-:Y:S01]  /*25c0*/  IADD3.X R9, R11, R103, R12, P3, P4 ;  /* 0x000000670b097210 */ /* 0x000fe20001fe840c */
[----:B------:R-:W-:Y:S01]  /*25d0*/  @!P2 IMAD R25, R25, R89, R14 ;  /* 0x000000591919a224 */ /* 0x000fe200078e020e */
[C---:B------:R-:W-:Y:S01]  /*25e0*/  ISETP.LT.OR P3, PT, R0.reuse, 0x1, !P0 ;  /* 0x000000010000780c */ /* 0x040fe20004761670 */
[----:B------:R-:W-:Y:S01]  /*25f0*/  BSSY B1, `(.L_x_43) ;  /* 0x0000008000017945 */ /* 0x000fe20003800000 */
[C---:B------:R-:W-:Y:S02]  /*2600*/  ISETP.LT.OR P4, PT, R0.reuse, 0x9, !P1 ;  /* 0x000000090000780c */ /* 0x040fe40004f81670 */
[----:B------:R1:W-:Y:S01]  /*2610*/  @!P2 STG.E.U8 desc[UR36][R4.64+0x1], R25 ;  /* 0x000001190400a986 */ /* 0x0003e2000c101124 */
[----:B------:R-:W-:-:S08]  /*2620*/  ISETP.LT.OR P2, PT, R0, 0x2, !P0 ;  /* 0x000000020000780c */ /* 0x000fd00004741670 */
[----:B------:R-:W-:Y:S05]  /*2630*/  @P3 BRA `(.L_x_44) ;  /* 0x00000000000c3947 */ /* 0x000fea0003800000 */
[----:B------:R-:W2:Y:S02]  /*2640*/  LDG.E.U8 R99, desc[UR36][R8.64] ;  /* 0x0000002408637981 */ /* 0x000ea4000c1e1100 */
[----:B--2---:R-:W-:-:S05]  /*2650*/  PRMT R11, R99, 0x8880, RZ ;  /* 0x00008880630b7816 */ /* 0x004fca00000000ff */
[----:B------:R-:W-:-:S07]  /*2660*/  IMAD R14, R11, R90, RZ ;  /* 0x0000005a0b0e7224 */ /* 0x000fce00078e02ff */
.L_x_44:
[----:B------:R-:W-:Y:S05]  /*2670*/  BSYNC B1 ;  /* 0x0000000000017941 */ /* 0x000fea0003800000 */
.L_x_43:
[----:B------:R-:W-:Y:S01]  /*2680*/  @!P3 IMAD R11, R26, R89, R14 ;  /* 0x000000591a0bb224 */ /* 0x000fe200078e020e */
[----:B------:R-:W-:Y:S04]  /*2690*/  BSSY B1, `(.L_x_45) ;  /* 0x0000006000017945 */ /* 0x000fe80003800000 */
[----:B------:R2:W-:Y:S01]  /*26a0*/  @!P3 STG.E.U8 desc[UR36][R6.64], R11 ;  /* 0x0000000b0600b986 */ /* 0x0005e2000c101124 */
[----:B------:R-:W-:Y:S05]  /*26b0*/  @P2 BRA `(.L_x_46) ;  /* 0x00000000000c2947 */ /* 0x000fea0003800000 */
[----:B------:R-:W2:Y:S02]  /*26c0*/  LDG.E.U8 R99, desc[UR36][R8.64+0x1] ;  /* 0x0000012408637981 */ /* 0x000ea4000c1e1100 */
[----:B--2---:R-:W-:-:S05]  /*26d0*/  PRMT R11, R99, 0x8880, RZ ;  /* 0x00008880630b7816 */ /* 0x004fca00000000ff */
[----:B------:R-:W-:-:S07]  /*26e0*/  IMAD R14, R11, R90, RZ ;  /* 0x0000005a0b0e7224 */ /* 0x000fce00078e02ff */
.L_x_46:
[----:B------:R-:W-:Y:S05]  /*26f0*/  BSYNC B1 ;  /* 0x0000000000017941 */ /* 0x000fea0003800000 */
.L_x_45:
[----:B------:R-:W-:Y:S01]  /*2700*/  @!P2 IMAD R27, R27, R89, R14 ;  /* 0x000000591b1ba224 */ /* 0x000fe200078e020e */
[----:B------:R-:W-:Y:S04]  /*2710*/  BSSY B1, `(.L_x_47) ;  /* 0x0000006000017945 */ /* 0x000fe80003800000 */
[----:B------:R3:W-:Y:S01]  /*2720*/  @!P2 STG.E.U8 desc[UR36][R6.64+0x1], R27 ;  /* 0x0000011b0600a986 */ /* 0x0007e2000c101124 */
[----:B------:R-:W-:Y:S05]  /*2730*/  @P4 BRA `(.L_x_48) ;  /* 0x00000000000c4947 */ /* 0x000fea0003800000 */
[----:B------:R-:W2:Y:S02]  /*2740*/  LDG.E.U8 R99, desc[UR36][R2.64+0x8] ;  /* 0x0000082402637981 */ /* 0x000ea4000c1e1100 */
[----:B--2---:R-:W-:-:S05]  /*2750*/  PRMT R11, R99, 0x8880, RZ ;  /* 0x00008880630b7816 */ /* 0x004fca00000000ff */
[----:B------:R-:W-:-:S07]  /*2760*/  IMAD R14, R11, R90, RZ ;  /* 0x0000005a0b0e7224 */ /* 0x000fce00078e02ff */
.L_x_48:
[----:B------:R-:W-:Y:S05]  /*2770*/  BSYNC B1 ;  /* 0x0000000000017941 */ /* 0x000fea0003800000 */
.L_x_47:
[----:B------:R-:W-:Y:S01]  /*2780*/  ISETP.LT.OR P2, PT, R0, 0xa, !P1 ;  /* 0x0000000a0000780c */ /* 0x000fe20004f41670 */
[----:B--2---:R-:W-:Y:S01]  /*2790*/  @!P4 IMAD R11, R28, R89, R14 ;  /* 0x000000591c0bc224 */ /* 0x004fe200078e020e */
[----:B------:R-:W-:Y:S01]  /*27a0*/  BSSY B1, `(.L_x_49) ;  /* 0x0000008000017945 */ /* 0x000fe20003800000 */
[----:B------:R-:W-:-:S03]  /*27b0*/  ISETP.LT.OR P3, PT, R0, 0x9, !P0 ;  /* 0x000000090000780c */ /* 0x000fc60004761670 */
[----:B------:R2:W-:Y:S01]  /*27c0*/  @!P4 STG.E.U8 desc[UR36][R4.64+0x8], R11 ;  /* 0x0000080b0400c986 */ /* 0x0005e2000c101124 */
[----:B------:R-:W-:-:S06]  /*27d0*/  ISETP.LT.OR P4, PT, R0, 0xa, !P0 ;  /* 0x0000000a0000780c */ /* 0x000fcc0004781670 */
[----:B------:R-:W-:Y:S07]  /*27e0*/  @P2 BRA `(.L_x_50) ;  /* 0x00000000000c2947 */ /* 0x000fee0003800000 */
[----:B------:R-:W2:Y:S02]  /*27f0*/  LDG.E.U8 R99, desc[UR36][R2.64+0x9] ;  /* 0x0000092402637981 */ /* 0x000ea4000c1e1100 */
[----:B--2---:R-:W-:-:S05]  /*2800*/  PRMT R11, R99, 0x8880, RZ ;  /* 0x00008880630b7816 */ /* 0x004fca00000000ff */
[----:B------:R-:W-:-:S07]  /*2810*/  IMAD R14, R11, R90, RZ ;  /* 0x0000005a0b0e7224 */ /* 0x000fce00078e02ff */
.L_x_50:
[----:B------:R-:W-:Y:S05]  /*2820*/  BSYNC B1 ;  /* 0x0000000000017941 */ /* 0x000fea0003800000 */
.L_x_49:
[----:B------:R-:W-:Y:S01]  /*2830*/  @!P2 IMAD R29, R29, R89, R14 ;  /* 0x000000591d1da224 */ /* 0x000fe200078e020e */
[----:B------:R-:W-:Y:S04]  /*2840*/  BSSY B1, `(.L_x_51) ;  /* 0x0000006000017945 */ /* 0x000fe80003800000 */
[----:B------:R4:W-:Y:S01]  /*2850*/  @!P2 STG.E.U8 desc[UR36][R4.64+0x9], R29 ;  /* 0x0000091d0400a986 */ /* 0x0009e2000c101124 */
[----:B------:R-:W-:Y:S05]  /*2860*/  @P3 BRA `(.L_x_52) ;  /* 0x00000000000c3947 */ /* 0x000fea0003800000 */
[----:B------:R-:W2:Y:S02]  /*2870*/  LDG.E.U8 R99, desc[UR36][R8.64+0x8] ;  /* 0x0000082408637981 */ /* 0x000ea4000c1e1100 */
[----:B--2---:R-:W-:-:S05]  /*2880*/  PRMT R11, R99, 0x8880, RZ ;  /* 0x00008880630b7816 */ /* 0x004fca00000000ff */
[----:B------:R-:W-:-:S07]  /*2890*/  IMAD R14, R11, R90, RZ ;  /* 0x0000005a0b0e7224 */ /* 0x000fce00078e02ff */
.L_x_52:
[----:B------:R-:W-:Y:S05]  /*28a0*/  BSYNC B1 ;  /* 0x0000000000017941 */ /* 0x000fea0003800000 */
.L_x_51:
[----:B--2---:R-:W-:Y:S01]  /*28b0*/  @!P3 IMAD R11, R30, R89, R14 ;  /* 0x000000591e0bb224 */ /* 0x004fe200078e020e */
[----:B------:R-:W-:Y:S04]  /*28c0*/  BSSY B1, `(.L_x_53) ;  /* 0x0000006000017945 */ /* 0x000fe80003800000 */
[----:B------:R2:W-:Y:S01]  /*28d0*/  @!P3 STG.E.U8 desc[UR36][R6.64+0x8], R11 ;  /* 0x0000080b0600b986 */ /* 0x0005e2000c101124 */
[----:B------:R-:W-:Y:S05]  /*28e0*/  @P4 BRA `(.L_x_54) ;  /* 0x00000000000c4947 */ /* 0x000fea0003800000 */
[----:B------:R-:W2:Y:S02]  /*28f0*/  LDG.E.U8 R99, desc[UR36][R8.64+0x9] ;  /* 0x0000092408637981 */ /* 0x000ea4000c1e1100 */
[----:B--2---:R-:W-:-:S05]  /*2900*/  PRMT R11, R99, 0x8880, RZ ;  /* 0x00008880630b7816 */ /* 0x004fca00000000ff */
[----:B------:R-:W-:-:S07]  /*2910*/  IMAD R14, R11, R90, RZ ;  /* 0x0000005a0b0e7224 */ /* 0x000fce00078e02ff */
.L_x_54:
[----:B------:R-:W-:Y:S05]  /*2920*/  BSYNC B1 ;  /* 0x0000000000017941 */ /* 0x000fea0003800000 */
.L_x_53:
[C---:B------:R-:W-:Y:S01]  /*2930*/  ISETP.LT.OR P2, PT, R0.reuse, 0x11, !P1 ;  /* 0x000000110000780c */ /* 0x040fe20004f41670 */
[----:B------:R-:W-:Y:S01]  /*2940*/  @!P4 IMAD R31, R31, R89, R14 ;  /* 0x000000591f1fc224 */ /* 0x000fe200078e020e */
        /* <DEDUP_REMOVED lines=8> */
.L_x_56:
[----:B------:R-:W-:Y:S05]  /*29d0*/  BSYNC B1 ;  /* 0x0000000000017941 */ /* 0x000fea0003800000 */
.L_x_55:
[----:B--2---:R-:W-:Y:S01]  /*29e0*/  @!P2 IMAD R11, R32, R89, R14 ;  /* 0x00000059200ba224 */ /* 0x004fe200078e020e */
[----:B------:R-:W-:Y:S04]  /*29f0*/  BSSY B1, `(.L_x_57) ;  /* 0x0000006000017945 */ /* 0x000fe80003800000 */
[----:B------:R2:W-:Y:S01]  /*2a00*/  @!P2 STG.E.U8 desc[UR36][R4.64+0x10], R11 ;  /* 0x0000100b0400a986 */ /* 0x0005e2000c101124 */
[----:B------:R-:W-:Y:S05]  /*2a10*/  @P3 BRA `(.L_x_58) ;  /* 0x00000000000c3947 */ /* 0x000fea0003800000 */
[----:B------:R-:W2:Y:S02]  /*2a20*/  LDG.E.U8 R99, desc[UR36][R2.64+0x11] ;  /* 0x0000112402637981 */ /* 0x000ea4000c1e1100 */
[----:B--2---:R-:W-:-:S05]  /*2a30*/  PRMT R11, R99, 0x8880, RZ ;  /* 0x00008880630b7816 */ /* 0x004fca00000000ff */
[----:B------:R-:W-:-:S07]  /*2a40*/  IMAD R14, R11, R90, RZ ;  /* 0x0000005a0b0e7224 */ /* 0x000fce00078e02ff */
.L_x_58:
[----:B------:R-:W-:Y:S05]  /*2a50*/  BSYNC B1 ;  /* 0x0000000000017941 */ /* 0x000fea0003800000 */
.L_x_57:
[----:B------:R-:W-:Y:S01]  /*2a60*/  @!P3 IMAD R33, R33, R89, R14 ;  /* 0x000000592121b224 */ /* 0x000fe200078e020e */
[----:B------:R-:W-:Y:S04]  /*2a70*/  BSSY B1, `(.L_x_59) ;  /* 0x0000006000017945 */ /* 0x000fe80003800000 */
[----:B------:R0:W-:Y:S01]  /*2a80*/  @!P3 STG.E.U8 desc[UR36][R4.64+0x11], R33 ;  /* 0x000011210400b986 */ /* 0x0001e2000c101124 */
[----:B------:R-:W-:Y:S05]  /*2a90*/  @P4 BRA `(.L_x_60) ;  /* 0x00000000000c4947 */ /* 0x000fea0003800000 */
[----:B------:R-:W2:Y:S02]  /*2aa0*/  LDG.E.U8 R99, desc[UR36][R8.64+0x10] ;  /* 0x0000102408637981 */ /* 0x000ea4000c1e1100 */
[----:B--2---:R-:W-:-:S05]  /*2ab0*/  PRMT R11, R99, 0x8880, RZ ;  /* 0x00008880630b7816 */ /* 0x004fca00000000ff */
[----:B------:R-:W-:-:S07]  /*2ac0*/  IMAD R14, R11, R90, RZ ;  /* 0x0000005a0b0e7224 */ /* 0x000fce00078e02ff */
.L_x_60:
[----:B------:R-:W-:Y:S05]  /*2ad0*/  BSYNC B1 ;  /* 0x0000000000017941 */ /* 0x000fea0003800000 */
.L_x_59:
        /* <DEDUP_REMOVED lines=10> */
.L_x_62:
[----:B------:R-:W-:Y:S05]  /*2b80*/  BSYNC B1 ;  /* 0x0000000000017941 */ /* 0x000fea0003800000 */
.L_x_61:
[----:B------:R-:W-:Y:S01]  /*2b90*/  @!P2 IMAD R35, R35, R89, R14 ;  /* 0x000000592323a224 */ /* 0x000fe200078e020e */
[----:B------:R-:W-:Y:S04]  /*2ba0*/  BSSY B1, `(.L_x_63) ;  /* 0x0000006000017945 */ /* 0x000fe80003800000 */
[----:B------:R0:W-:Y:S01]  /*2bb0*/  @!P2 STG.E.U8 desc[UR36][R6.64+0x11], R35 ;  /* 0x000011230600a986 */ /* 0x0001e2000c101124 */
[----:B------:R-:W-:Y:S05]  /*2bc0*/  @P3 BRA `(.L_x_64) ;  /* 0x00000000000c3947 */ /* 0x000fea0003800000 */
[----:B------:R-:W2:Y:S02]  /*2bd0*/  LDG.E.U8 R99, desc[UR36][R2.64+0x18] ;  /* 0x0000182402637981 */ /* 0x000ea4000c1e1100 */
[----:B--2---:R-:W-:-:S05]  /*2be0*/  PRMT R11, R99, 0x8880, RZ ;  /* 0x00008880630b7816 */ /* 0x004fca00000000ff */
[----:B------:R-:W-:-:S07]  /*2bf0*/  IMAD R14, R11, R90, RZ ;  /* 0x0000005a0b0e7224 */ /* 0x000fce00078e02ff */
.L_x_64:
[----:B------:R-:W-:Y:S05]  /*2c00*/  BSYNC B1 ;  /* 0x0000000000017941 */ /* 0x000fea0003800000 */
.L_x_63:
[----:B--2---:R-:W-:Y:S01]  /*2c10*/  @!P3 IMAD R11, R36, R89, R14 ;  /* 0x00000059240bb224 */ /* 0x004fe200078e020e */
[----:B------:R-:W-:Y:S04]  /*2c20*/  BSSY B1, `(.L_x_65) ;  /* 0x0000006000017945 */ /* 0x000fe80003800000 */
[----:B------:R2:W-:Y:S01]  /*2c30*/  @!P3 STG.E.U8 desc[UR36][R4.64+0x18], R11 ;  /* 0x0000180b0400b986 */ /* 0x0005e2000c101124 */
[----:B------:R-:W-:Y:S05]  /*2c40*/  @P4 BRA `(.L_x_66) ;  /* 0x00000000000c4947 */ /* 0x000fea0003800000 */
[----:B------:R-:W2:Y:S02]  /*2c50*/  LDG.E.U8 R99, desc[UR36][R2.64+0x19] ;  /* 0x0000192402637981 */ /* 0x000ea4000c1e1100 */
[----:B--2---:R-:W-:-:S05]  /*2c60*/  PRMT R11, R99, 0x8880, RZ ;  /* 0x00008880630b7816 */ /* 0x004fca00000000ff */
[----:B------:R-:W-:-:S07]  /*2c70*/  IMAD R14, R11, R90, RZ ;  /* 0x0000005a0b0e7224 */ /* 0x000fce00078e02ff */
.L_x_66:
[----:B------:R-:W-:Y:S05]  /*2c80*/  BSYNC B1 ;  /* 0x0000000000017941 */ /* 0x000fea0003800000 */
.L_x_65:
        /* <DEDUP_REMOVED lines=10> */
.L_x_68:
[----:B------:R-:W-:Y:S05]  /*2d30*/  BSYNC B1 ;  /* 0x0000000000017941 */ /* 0x000fea0003800000 */
.L_x_67:
[----:B--2---:R-:W-:Y:S01]  /*2d40*/  @!P2 IMAD R11, R38, R89, R14 ;  /* 0x00000059260ba224 */ /* 0x004fe200078e020e */
[----:B------:R-:W-:Y:S04]  /*2d50*/  BSSY B1, `(.L_x_69) ;  /* 0x0000006000017945 */ /* 0x000fe80003800000 */
[----:B------:R2:W-:Y:S01]  /*2d60*/  @!P2 STG.E.U8 desc[UR36][R6.64+0x18], R11 ;  /* 0x0000180b0600a986 */ /* 0x0005e2000c101124 */
[----:B------:R-:W-:Y:S05]  /*2d70*/  @P3 BRA `(.L_x_70) ;  /* 0x00000000000c3947 */ /* 0x000fea0003800000 */
[----:B------:R-:W2:Y:S02]  /*2d80*/  LDG.E.U8 R99, desc[UR36][R8.64+0x19] ;  /* 0x0000192408637981 */ /* 0x000ea4000c1e1100 */
[----:B--2---:R-:W-:-:S05]  /*2d90*/  PRMT R11, R99, 0x8880, RZ ;  /* 0x00008880630b7816 */ /* 0x004fca00000000ff */
[----:B------:R-:W-:-:S07]  /*2da0*/  IMAD R14, R11, R90, RZ ;  /* 0x0000005a0b0e7224 */ /* 0x000fce00078e02ff */
.L_x_70:
[----:B------:R-:W-:Y:S05]  /*2db0*/  BSYNC B1 ;  /* 0x0000000000017941 */ /* 0x000fea0003800000 */
.L_x_69:
[----:B------:R-:W-:Y:S01]  /*2dc0*/  @!P3 IMAD R39, R39, R89, R14 ;  /* 0x000000592727b224 */ /* 0x000fe200078e020e */
[----:B------:R-:W-:Y:S04]  /*2dd0*/  BSSY B1, `(.L_x_71) ;  /* 0x0000006000017945 */ /* 0x000fe80003800000 */
[----:B------:R0:W-:Y:S01]  /*2de0*/  @!P3 STG.E.U8 desc[UR36][R6.64+0x19], R39 ;  /* 0x000019270600b986 */ /* 0x0001e2000c101124 */
[----:B------:R-:W-:Y:S05]  /*2df0*/  @P4 BRA `(.L_x_72) ;  /* 0x00000000000c4947 */ /* 0x000fea0003800000 */
[----:B------:R-:W2:Y:S02]  /*2e00*/  LDG.E.U8 R99, desc[UR36][R2.64+0x20] ;  /* 0x0000202402637981 */ /* 0x000ea4000c1e1100 */
[----:B--2---:R-:W-:-:S05]  /*2e10*/  PRMT R11, R99, 0x8880, RZ ;  /* 0x00008880630b7816 */ /* 0x004fca00000000ff */
[----:B------:R-:W-:-:S07]  /*2e20*/  IMAD R14, R11, R90, RZ ;  /* 0x0000005a0b0e7224 */ /* 0x000fce00078e02ff */
.L_x_72:
[----:B------:R-:W-:Y:S05]  /*2e30*/  BSYNC B1 ;  /* 0x0000000000017941 */ /* 0x000fea0003800000 */
.L_x_71:
        /* <DEDUP_REMOVED lines=10> */
.L_x_74:
[----:B------:R-:W-:Y:S05]  /*2ee0*/  BSYNC B1 ;  /* 0x0000000000017941 */ /* 0x000fea0003800000 */
.L_x_73:
[----:B------:R-:W-:Y:S01]  /*2ef0*/  @!P2 IMAD R41, R41, R89, R14 ;  /* 0x000000592929a224 */ /* 0x000fe200078e020e */
[----:B------:R-:W-:Y:S04]  /*2f00*/  BSSY B1, `(.L_x_75) ;  /* 0x0000006000017945 */ /* 0x000fe80003800000 */
[----:B------:R0:W-:Y:S01]  /*2f10*/  @!P2 STG.E.U8 desc[UR36][R4.64+0x21], R41 ;  /* 0x000021290400a986 */ /* 0x0001e2000c101124 */
[----:B------:R-:W-:Y:S05]  /*2f20*/  @P3 BRA `(.L_x_76) ;  /* 0x00000000000c3947 */ /* 0x000fea0003800000 */
[----:B------:R-:W2:Y:S02]  /*2f30*/  LDG.E.U8 R99, desc[UR36][R8.64+0x20] ;  /* 0x0000202408637981 */ /* 0x000ea4000c1e1100 */
[----:B--2---:R-:W-:-:S05]  /*2f40*/  PRMT R11, R99, 0x8880, RZ ;  /* 0x00008880630b7816 */ /* 0x004fca00000000ff */
[----:B------:R-:W-:-:S07]  /*2f50*/  IMAD R14, R11, R90, RZ ;  /* 0x0000005a0b0e7224 */ /* 0x000fce00078e02ff */
.L_x_76:
[----:B------:R-:W-:Y:S05]  /*2f60*/  BSYNC B1 ;  /* 0x0000000000017941 */ /* 0x000fea0003800000 */
.L_x_75:
[----:B--2---:R-:W-:Y:S01]  /*2f70*/  @!P3 IMAD R11, R42, R89, R14 ;  /* 0x000000592a0bb224 */ /* 0x004fe200078e020e */
[----:B------:R-:W-:Y:S04]  /*2f80*/  BSSY B1, `(.L_x_77) ;  /* 0x0000006000017945 */ /* 0x000fe80003800000 */
[----:B------:R2:W-:Y:S01]  /*2f90*/  @!P3 STG.E.U8 desc[UR36][R6.64+0x20], R11 ;  /* 0x0000200b0600b986 */ /* 0x0005e2000c101124 */
[----:B------:R-:W-:Y:S05]  /*2fa0*/  @P4 BRA `(.L_x_78) ;  /* 0x00000000000c4947 */ /* 0x000fea0003800000 */
[----:B------:R-:W2:Y:S02]  /*2fb0*/  LDG.E.U8 R99, desc[UR36][R8.64+0x21] ;  /* 0x0000212408637981 */ /* 0x000ea4000c1e1100 */
[----:B--2---:R-:W-:-:S05]  /*2fc0*/  PRMT R11, R99, 0x8880, RZ ;  /* 0x00008880630b7816 */ /* 0x004fca00000000ff */
[----:B------:R-:W-:-:S07]  /*2fd0*/  IMAD R14, R11, R90, RZ ;  /* 0x0000005a0b0e7224 */ /* 0x000fce00078e02ff */
.L_x_78:
[----:B------:R-:W-:Y:S05]  /*2fe0*/  BSYNC B1 ;  /* 0x0000000000017941 */ /* 0x000fea0003800000 */
.L_x_77:
        /* <DEDUP_REMOVED lines=10> */
.L_x_80:
[----:B------:R-:W-:Y:S05]  /*3090*/  BSYNC B1 ;  /* 0x0000000000017941 */ /* 0x000fea0003800000 */
.L_x_79:
[----:B--2---:R-:W-:Y:S01]  /*30a0*/  @!P2 IMAD R11, R44, R89, R14 ;  /* 0x000000592c0ba224 */ /* 0x004fe200078e020e */
[----:B------:R-:W-:Y:S04]  /*30b0*/  BSSY B1, `(.L_x_81) ;  /* 0x0000006000017945 */ /* 0x000fe80003800000 */
[----:B------:R2:W-:Y:S01]  /*30c0*/  @!P2 STG.E.U8 desc[UR36][R4.64+0x28], R11 ;  /* 0x0000280b0400a986 */ /* 0x0005e2000c101124 */
[----:B------:R-:W-:Y:S05]  /*30d0*/  @P3 BRA `(.L_x_82) ;  /* 0x00000000000c3947 */ /* 0x000fea0003800000 */
[----:B------:R-:W2:Y:S02]  /*30e0*/  LDG.E.U8 R99, desc[UR36][R2.64+0x29] ;  /* 0x0000292402637981 */ /* 0x000ea4000c1e1100 */
[----:B--2---:R-:W-:-:S05]  /*30f0*/  PRMT R11, R99, 0x8880, RZ ;  /* 0x00008880630b7816 */ /* 0x004fca00000000ff */
[----:B------:R-:W-:-:S07]  /*3100*/  IMAD R14, R11, R90, RZ ;  /* 0x0000005a0b0e7224 */ /* 0x000fce00078e02ff */
.L_x_82:
[----:B------:R-:W-:Y:S05]  /*3110*/  BSYNC B1 ;  /* 0x0000000000017941 */ /* 0x000fea0003800000 */
.L_x_81:
[----:B------:R-:W-:Y:S01]  /*3120*/  @!P3 IMAD R45, R45, R89, R14 ;  /* 0x000000592d2db224 */ /* 0x000fe200078e020e */
[----:B------:R-:W-:Y:S04]  /*3130*/  BSSY B1, `(.L_x_83) ;  /* 0x0000006000017945 */ /* 0x000fe80003800000 */
[----:B------:R0:W-:Y:S01]  /*3140*/  @!P3 STG.E.U8 desc[UR36][R4.64+0x29], R45 ;  /* 0x0000292d0400b986 */ /* 0x0001e2000c101124 */
[----:B------:R-:W-:Y:S05]  /*3150*/  @P4 BRA `(.L_x_84) ;  /* 0x00000000000c4947 */ /* 0x000fea0003800000 */
[----:B------:R-:W2:Y:S02]  /*3160*/  LDG.E.U8 R99, desc[UR36][R8.64+0x28] ;  /* 0x0000282408637981 */ /* 0x000ea4000c1e1100 */
[----:B--2---:R-:W-:-:S05]  /*3170*/  PRMT R11, R99, 0x8880, RZ ;  /* 0x00008880630b7816 */ /* 0x004fca00000000ff */
[----:B------:R-:W-:-:S07]  /*3180*/  IMAD R14, R11, R90, RZ ;  /* 0x0000005a0b0e7224 */ /* 0x000fce00078e02ff */
.L_x_84:
[----:B------:R-:W-:Y:S05]  /*3190*/  BSYNC B1 ;  /* 0x0000000000017941 */ /* 0x000fea0003800000 */
.L_x_83:
        /* <DEDUP_REMOVED lines=10> */
.L_x_86:
[----:B------:R-:W-:Y:S05]  /*3240*/  BSYNC B1 ;  /* 0x0000000000017941 */ /* 0x000fea0003800000 */
.L_x_85:
[----:B------:R-:W-:Y:S01]  /*3250*/  @!P2 IMAD R47, R47, R89, R14 ;  /* 0x000000592f2fa224 */ /* 0x000fe200078e020e */
[----:B------:R-:W-:Y:S04]  /*3260*/  BSSY B1, `(.L_x_87) ;  /* 0x0000006000017945 */ /* 0x000fe80003800000 */
[----:B------:R0:W-:Y:S01]  /*3270*/  @!P2 STG.E.U8 desc[UR36][R6.64+0x29], R47 ;  /* 0x0000292f0600a986 */ /* 0x0001e2000c101124 */
[----:B------:R-:W-:Y:S05]  /*3280*/  @P3 BRA `(.L_x_88) ;  /* 0x00000000000c3947 */ /* 0x000fea0003800000 */
[----:B------:R-:W2:Y:S02]  /*3290*/  LDG.E.U8 R99, desc[UR36][R2.64+0x30] ;  /* 0x0000302402637981 */ /* 0x000ea4000c1e1100 */
[----:B--2---:R-:W-:-:S05]  /*32a0*/  PRMT R11, R99, 0x8880, RZ ;  /* 0x00008880630b7816 */ /* 0x004fca00000000ff */
[----:B------:R-:W-:-:S07]  /*32b0*/  IMAD R14, R11, R90, RZ ;  /* 0x0000005a0b0e7224 */ /* 0x000fce00078e02ff */
.L_x_88:
[----:B------:R-:W-:Y:S05]  /*32c0*/  BSYNC B1 ;  /* 0x0000000000017941 */ /* 0x000fea0003800000 */
.L_x_87:
[----:B--2---:R-:W-:Y:S01]  /*32d0*/  @!P3 IMAD R11, R48, R89, R14 ;  /* 0x00000059300bb224 */ /* 0x004fe200078e020e */
[----:B------:R-:W-:Y:S04]  /*32e0*/  BSSY B1, `(.L_x_89) ;  /* 0x0000006000017945 */ /* 0x000fe80003800000 */
[----:B------:R2:W-:Y:S01]  /*32f0*/  @!P3 STG.E.U8 desc[UR36][R4.64+0x30], R11 ;  /* 0x0000300b0400b986 */ /* 0x0005e2000c101124 */
[----:B------:R-:W-:Y:S05]  /*3300*/  @P4 BRA `(.L_x_90) ;  /* 0x00000000000c4947 */ /* 0x000fea0003800000 */
[----:B------:R-:W2:Y:S02]  /*3310*/  LDG.E.U8 R99, desc[UR36][R2.64+0x31] ;  /* 0x0000312402637981 */ /* 0x000ea4000c1e1100 */
[----:B--2---:R-:W-:-:S05]  /*3320*/  PRMT R11, R99, 0x8880, RZ ;  /* 0x00008880630b7816 */ /* 0x004fca00000000ff */
[----:B------:R-:W-:-:S07]  /*3330*/  IMAD R14, R11, R90, RZ ;  /* 0x0000005a0b0e7224 */ /* 0x000fce00078e02ff */
.L_x_90:
[----:B------:R-:W-:Y:S05]  /*3340*/  BSYNC B1 ;  /* 0x0000000000017941 */ /* 0x000fea0003800000 */
.L_x_89:
        /* <DEDUP_REMOVED lines=10> */
.L_x_92:
[----:B------:R-:W-:Y:S05]  /*33f0*/  BSYNC B1 ;  /* 0x0000000000017941 */ /* 0x000fea0003800000 */
.L_x_91:
[----:B--2---:R-:W-:Y:S01]  /*3400*/  @!P2 IMAD R11, R50, R89, R14 ;  /* 0x00000059320ba224 */ /* 0x004fe200078e020e */
[----:B------:R-:W-:Y:S04]  /*3410*/  BSSY B1, `(.L_x_93) ;  /* 0x0000006000017945 */ /* 0x000fe80003800000 */
[----:B------:R2:W-:Y:S01]  /*3420*/  @!P2 STG.E.U8 desc[UR36][R6.64+0x30], R11 ;  /* 0x0000300b0600a986 */ /* 0x0005e2000c101124 */
[----:B------:R-:W-:Y:S05]  /*3430*/  @P3 BRA `(.L_x_94) ;  /* 0x00000000000c3947 */ /* 0x000fea0003800000 */
[----:B------:R-:W2:Y:S02]  /*3440*/  LDG.E.U8 R99, desc[UR36][R8.64+0x31] ;  /* 0x0000312408637981 */ /* 0x000ea4000c1e1100 */
[----:B--2---:R-:W-:-:S05]  /*3450*/  PRMT R11, R99, 0x8880, RZ ;  /* 0x00008880630b7816 */ /* 0x004fca00000000ff */
[----:B------:R-:W-:-:S07]  /*3460*/  IMAD R14, R11, R90, RZ ;  /* 0x0000005a0b0e7224 */ /* 0x000fce00078e02ff */
.L_x_94:
[----:B------:R-:W-:Y:S05]  /*3470*/  BSYNC B1 ;  /* 0x0000000000017941 */ /* 0x000fea0003800000 */
.L_x_93:
[----:B------:R-:W-:Y:S01]  /*3480*/  @!P3 IMAD R51, R51, R89, R14 ;  /* 0x000000593333b224 */ /* 0x000fe200078e020e */
[----:B------:R-:W-:Y:S04]  /*3490*/  BSSY B1, `(.L_x_95) ;  /* 0x0000006000017945 */ /* 0x000fe80003800000 */
[----:B------:R0:W-:Y:S01]  /*34a0*/  @!P3 STG.E.U8 desc[UR36][R6.64+0x31], R51 ;  /* 0x000031330600b986 */ /* 0x0001e2000c101124 */
[----:B------:R-:W-:Y:S05]  /*34b0*/  @P4 BRA `(.L_x_96) ;  /* 0x00000000000c4947 */ /* 0x000fea0003800000 */
[----:B------:R-:W2:Y:S02]  /*34c0*/  LDG.E.U8 R99, desc[UR36][R2.64+0x38] ;  /* 0x0000382402637981 */ /* 0x000ea4000c1e1100 */
[----:B--2---:R-:W-:-:S05]  /*34d0*/  PRMT R11, R99, 0x8880, RZ ;  /* 0x00008880630b7816 */ /* 0x004fca00000000ff */
[----:B------:R-:W-:-:S07]  /*34e0*/  IMAD R14, R11, R90, RZ ;  /* 0x0000005a0b0e7224 */ /* 0x000fce00078e02ff */
.L_x_96:
[----:B------:R-:W-:Y:S05]  /*34f0*/  BSYNC B1 ;  /* 0x0000000000017941 */ /* 0x000fea0003800000 */
.L_x_95:
        /* <DEDUP_REMOVED lines=10> */
.L_x_98:
[----:B------:R-:W-:Y:S05]  /*35a0*/  BSYNC B1 ;  /* 0x0000000000017941 */ /* 0x000fea0003800000 */
.L_x_97:
[----:B------:R-:W-:Y:S01]  /*35b0*/  @!P2 IMAD R53, R53, R89, R14 ;  /* 0x000000593535a224 */ /* 0x000fe200078e020e */
[----:B------:R-:W-:Y:S04]  /*35c0*/  BSSY B1, `(.L_x_99) ;  /* 0x0000006000017945 */ /* 0x000fe80003800000 */
[----:B------:R0:W-:Y:S01]  /*35d0*/  @!P2 STG.E.U8 desc[UR36][R4.64+0x39], R53 ;  /* 0x000039350400a986 */ /* 0x0001e2000c101124 */
[----:B------:R-:W-:Y:S05]  /*35e0*/  @P3 BRA `(.L_x_100) ;  /* 0x00000000000c3947 */ /* 0x000fea0003800000 */
[----:B------:R-:W2:Y:S02]  /*35f0*/  LDG.E.U8 R99, desc[UR36][R8.64+0x38] ;  /* 0x0000382408637981 */ /* 0x000ea4000c1e1100 */
[----:B--2---:R-:W-:-:S05]  /*3600*/  PRMT R11, R99, 0x8880, RZ ;  /* 0x00008880630b7816 */ /* 0x004fca00000000ff */
[----:B------:R-:W-:-:S07]  /*3610*/  IMAD R14, R11, R90, RZ ;  /* 0x0000005a0b0e7224 */ /* 0x000fce00078e02ff */
.L_x_100:
[----:B------:R-:W-:Y:S05]  /*3620*/  BSYNC B1 ;  /* 0x0000000000017941 */ /* 0x000fea0003800000 */
.L_x_99:
[----:B--2---:R-:W-:Y:S01]  /*3630*/  @!P3 IMAD R11, R54, R89, R14 ;  /* 0x00000059360bb224 */ /* 0x004fe200078e020e */
[----:B------:R-:W-:Y:S04]  /*3640*/  BSSY B1, `(.L_x_101) ;  /* 0x0000006000017945 */ /* 0x000fe80003800000 */
[----:B------:R2:W-:Y:S01]  /*3650*/  @!P3 STG.E.U8 desc[UR36][R6.64+0x38], R11 ;  /* 0x0000380b0600b986 */ /* 0x0005e2000c101124 */
[----:B------:R-:W-:Y:S05]  /*3660*/  @P4 BRA `(.L_x_102) ;  /* 0x00000000000c4947 */ /* 0x000fea0003800000 */
[----:B------:R-:W2:Y:S02]  /*3670*/  LDG.E.U8 R99, desc[UR36][R8.64+0x39] ;  /* 0x0000392408637981 */ /* 0x000ea4000c1e1100 */
[----:B--2---:R-:W-:-:S05]  /*3680*/  PRMT R11, R99, 0x8880, RZ ;  /* 0x00008880630b7816 */ /* 0x004fca00000000ff */
[----:B------:R-:W-:-:S07]  /*3690*/  IMAD R14, R11, R90, RZ ;  /* 0x0000005a0b0e7224 */ /* 0x000fce00078e02ff */
.L_x_102:
[----:B------:R-:W-:Y:S05]  /*36a0*/  BSYNC B1 ;  /* 0x0000000000017941 */ /* 0x000fea0003800000 */
.L_x_101:
        /* <DEDUP_REMOVED lines=10> */
.L_x_104:
[----:B------:R-:W-:Y:S05]  /*3750*/  BSYNC B1 ;  /* 0x0000000000017941 */ /* 0x000fea0003800000 */
.L_x_103:
[----:B--2---:R-:W-:Y:S01]  /*3760*/  @!P2 IMAD R11, R56, R89, R14 ;  /* 0x00000059380ba224 */ /* 0x004fe200078e020e */
[----:B------:R-:W-:Y:S04]  /*3770*/  BSSY B1, `(.L_x_105) ;  /* 0x0000006000017945 */ /* 0x000fe80003800000 */
[----:B------:R2:W-:Y:S01]  /*3780*/  @!P2 STG.E.U8 desc[UR36][R4.64+0x40], R11 ;  /* 0x0000400b0400a986 */ /* 0x0005e2000c101124 */
[----:B------:R-:W-:Y:S05]  /*3790*/  @P3 BRA `(.L_x_106) ;  /* 0x00000000000c3947 */ /* 0x000fea0003800000 */
[----:B------:R-:W2:Y:S02]  /*37a0*/  LDG.E.U8 R99, desc[UR36][R2.64+0x41] ;  /* 0x0000412402637981 */ /* 0x000ea4000c1e1100 */
[----:B--2---:R-:W-:-:S05]  /*37b0*/  PRMT R11, R99, 0x8880, RZ ;  /* 0x00008880630b7816 */ /* 0x004fca00000000ff */
[----:B------:R-:W-:-:S07]  /*37c0*/  IMAD R14, R11, R90, RZ ;  /* 0x0000005a0b0e7224 */ /* 0x000fce00078e02ff */
.L_x_106:
[----:B------:R-:W-:Y:S05]  /*37d0*/  BSYNC B1 ;  /* 0x0000000000017941 */ /* 0x000fea0003800000 */
.L_x_105:
[----:B------:R-:W-:Y:S01]  /*37e0*/  @!P3 IMAD R57, R57, R89, R14 ;  /* 0x000000593939b224 */ /* 0x000fe200078e020e */
[----:B------:R-:W-:Y:S04]  /*37f0*/  BSSY B1, `(.L_x_107) ;  /* 0x0000006000017945 */ /* 0x000fe80003800000 */
[----:B------:R0:W-:Y:S01]  /*3800*/  @!P3 STG.E.U8 desc[UR36][R4.64+0x41], R57 ;  /* 0x000041390400b986 */ /* 0x0001e2000c101124 */
[----:B------:R-:W-:Y:S05]  /*3810*/  @P4 BRA `(.L_x_108) ;  /* 0x00000000000c4947 */ /* 0x000fea0003800000 */
[----:B------:R-:W2:Y:S02]  /*3820*/  LDG.E.U8 R99, desc[UR36][R8.64+0x40] ;  /* 0x0000402408637981 */ /* 0x000ea4000c1e1100 */
[----:B--2---:R-:W-:-:S05]  /*3830*/  PRMT R11, R99, 0x8880, RZ ;  /* 0x00008880630b7816 */ /* 0x004fca00000000ff */
[----:B------:R-:W-:-:S07]  /*3840*/  IMAD R14, R11, R90, RZ ;  /* 0x0000005a0b0e7224 */ /* 0x000fce00078e02ff */
.L_x_108:
[----:B------:R-:W-:Y:S05]  /*3850*/  BSYNC B1 ;  /* 0x0000000000017941 */ /* 0x000fea0003800000 */
.L_x_107:
        /* <DEDUP_REMOVED lines=10> */
.L_x_110:
[----:B------:R-:W-:Y:S05]  /*3900*/  BSYNC B1 ;  /* 0x0000000000017941 */ /* 0x000fea0003800000 */
.L_x_109:
[----:B------:R-:W-:Y:S01]  /*3910*/  @!P2 IMAD R59, R59, R89, R14 ;  /* 0x000000593b3ba224 */ /* 0x000fe200078e020e */
[----:B------:R-:W-:Y:S04]  /*3920*/  BSSY B1, `(.L_x_111) ;  /* 0x0000006000017945 */ /* 0x000fe80003800000 */
[----:B------:R0:W-:Y:S01]  /*3930*/  @!P2 STG.E.U8 desc[UR36][R6.64+0x41], R59 ;  /* 0x0000413b0600a986 */ /* 0x0001e2000c101124 */
[----:B------:R-:W-:Y:S05]  /*3940*/  @P3 BRA `(.L_x_112) ;  /* 0x00000000000c3947 */ /* 0x000fea0003800000 */
[----:B------:R-:W2:Y:S02]  /*3950*/  LDG.E.U8 R99, desc[UR36][R2.64+0x48] ;  /* 0x0000482402637981 */ /* 0x000ea4000c1e1100 */
[----:B--2---:R-:W-:-:S05]  /*3960*/  PRMT R11, R99, 0x8880, RZ ;  /* 0x00008880630b7816 */ /* 0x004fca00000000ff */
[----:B------:R-:W-:-:S07]  /*3970*/  IMAD R14, R11, R90, RZ ;  /* 0x0000005a0b0e7224 */ /* 0x000fce00078e02ff */
.L_x_112:
[----:B------:R-:W-:Y:S05]  /*3980*/  BSYNC B1 ;  /* 0x0000000000017941 */ /* 0x000fea0003800000 */
.L_x_111:
[----:B--2---:R-:W-:Y:S01]  /*3990*/  @!P3 IMAD R11, R60, R89, R14 ;  /* 0x000000593c0bb224 */ /* 0x004fe200078e020e */
[----:B------:R-:W-:Y:S04]  /*39a0*/  BSSY B1, `(.L_x_113) ;  /* 0x0000006000017945 */ /* 0x000fe80003800000 */
[----:B------:R2:W-:Y:S01]  /*39b0*/  @!P3 STG.E.U8 desc[UR36][R4.64+0x48], R11 ;  /* 0x0000480b0400b986 */ /* 0x0005e2000c101124 */
[----:B------:R-:W-:Y:S05]  /*39c0*/  @P4 BRA `(.L_x_114) ;  /* 0x00000000000c4947 */ /* 0x000fea0003800000 */
[----:B------:R-:W2:Y:S02]  /*39d0*/  LDG.E.U8 R99, desc[UR36][R2.64+0x49] ;  /* 0x0000492402637981 */ /* 0x000ea4000c1e1100 */
[----:B--2---:R-:W-:-:S05]  /*39e0*/  PRMT R11, R99, 0x8880, RZ ;  /* 0x00008880630b7816 */ /* 0x004fca00000000ff */
[----:B------:R-:W-:-:S07]  /*39f0*/  IMAD R14, R11, R90, RZ ;  /* 0x0000005a0b0e7224 */ /* 0x000fce00078e02ff */
.L_x_114:
[----:B------:R-:W-:Y:S05]  /*3a00*/  BSYNC B1 ;  /* 0x0000000000017941 */ /* 0x000fea0003800000 */
.L_x_113:
        /* <DEDUP_REMOVED lines=10> */
.L_x_116:
[----:B------:R-:W-:Y:S05]  /*3ab0*/  BSYNC B1 ;  /* 0x0000000000017941 */ /* 0x000fea0003800000 */
.L_x_115:
[----:B--2---:R-:W-:Y:S01]  /*3ac0*/  @!P2 IMAD R11, R62, R89, R14 ;  /* 0x000000593e0ba224 */ /* 0x004fe200078e020e */
[----:B------:R-:W-:Y:S04]  /*3ad0*/  BSSY B1, `(.L_x_117) ;  /* 0x0000006000017945 */ /* 0x000fe80003800000 */
[----:B------:R2:W-:Y:S01]  /*3ae0*/  @!P2 STG.E.U8 desc[UR36][R6.64+0x48], R11 ;  /* 0x0000480b0600a986 */ /* 0x0005e2000c101124 */
[----:B------:R-:W-:Y:S05]  /*3af0*/  @P3 BRA `(.L_x_118) ;  /* 0x00000000000c3947 */ /* 0x000fea0003800000 */
[----:B------:R-:W2:Y:S02]  /*3b00*/  LDG.E.U8 R99, desc[UR36][R8.64+0x49] ;  /* 0x0000492408637981 */ /* 0x000ea4000c1e1100 */
[----:B--2---:R-:W-:-:S05]  /*3b10*/  PRMT R11, R99, 0x8880, RZ ;  /* 0x00008880630b7816 */ /* 0x004fca00000000ff */
[----:B------:R-:W-:-:S07]  /*3b20*/  IMAD R14, R11, R90, RZ ;  /* 0x0000005a0b0e7224 */ /* 0x000fce00078e02ff */
.L_x_118:
[----:B------:R-:W-:Y:S05]  /*3b30*/  BSYNC B1 ;  /* 0x0000000000017941 */ /* 0x000fea0003800000 */
.L_x_117:
[----:B------:R-:W-:Y:S01]  /*3b40*/  @!P3 IMAD R63, R63, R89, R14 ;  /* 0x000000593f3fb224 */ /* 0x000fe200078e020e */
[----:B------:R-:W-:Y:S04]  /*3b50*/  BSSY B1, `(.L_x_119) ;  /* 0x0000006000017945 */ /* 0x000fe80003800000 */
[----:B------:R0:W-:Y:S01]  /*3b60*/  @!P3 STG.E.U8 desc[UR36][R6.64+0x49], R63 ;  /* 0x0000493f0600b986 */ /* 0x0001e2000c101124 */
[----:B------:R-:W-:Y:S05]  /*3b70*/  @P4 BRA `(.L_x_120) ;  /* 0x00000000000c4947 */ /* 0x000fea0003800000 */
[----:B------:R-:W2:Y:S02]  /*3b80*/  LDG.E.U8 R99, desc[UR36][R2.64+0x50] ;  /* 0x0000502402637981 */ /* 0x000ea4000c1e1100 */
[----:B--2---:R-:W-:-:S05]  /*3b90*/  PRMT R11, R99, 0x8880, RZ ;  /* 0x00008880630b7816 */ /* 0x004fca00000000ff */
[----:B------:R-:W-:-:S07]  /*3ba0*/  IMAD R14, R11, R90, RZ ;  /* 0x0000005a0b0e7224 */ /* 0x000fce00078e02ff */
.L_x_120:
[----:B------:R-:W-:Y:S05]  /*3bb0*/  BSYNC B1 ;  /* 0x0000000000017941 */ /* 0x000fea0003800000 */
.L_x_119:
        /* <DEDUP_REMOVED lines=10> */
.L_x_122:
[----:B------:R-:W-:Y:S05]  /*3c60*/  BSYNC B1 ;  /* 0x0000000000017941 */ /* 0x000fea0003800000 */
.L_x_121:
[----:B------:R-:W-:Y:S01]  /*3c70*/  @!P2 IMAD R65, R65, R89, R14 ;  /* 0x000000594141a224 */ /* 0x000fe200078e020e */
[----:B------:R-:W-:Y:S04]  /*3c80*/  BSSY B1, `(.L_x_123) ;  /* 0x0000006000017945 */ /* 0x000fe80003800000 */
[----:B------:R0:W-:Y:S01]  /*3c90*/  @!P2 STG.E.U8 desc[UR36][R4.64+0x51], R65 ;  /* 0x000051410400a986 */ /* 0x0001e2000c101124 */
[----:B------:R-:W-:Y:S05]  /*3ca0*/  @P3 BRA `(.L_x_124) ;  /* 0x00000000000c3947 */ /* 0x000fea0003800000 */
[----:B------:R-:W2:Y:S02]  /*3cb0*/  LDG.E.U8 R99, desc[UR36][R8.64+0x50] ;  /* 0x0000502408637981 */ /* 0x000ea4000c1e1100 */
[----:B--2---:R-:W-:-:S05]  /*3cc0*/  PRMT R11, R99, 0x8880, RZ ;  /* 0x00008880630b7816 */ /* 0x004fca00000000ff */
[----:B------:R-:W-:-:S07]  /*3cd0*/  IMAD R14, R11, R90, RZ ;  /* 0x0000005a0b0e7224 */ /* 0x000fce00078e02ff */
.L_x_124:
[----:B------:R-:W-:Y:S05]  /*3ce0*/  BSYNC B1 ;  /* 0x0000000000017941 */ /* 0x000fea0003800000 */
.L_x_123:
[----:B--2---:R-:W-:Y:S01]  /*3cf0*/  @!P3 IMAD R11, R66, R89, R14 ;  /* 0x00000059420bb224 */ /* 0x004fe200078e020e */
[----:B------:R-:W-:Y:S04]  /*3d00*/  BSSY B1, `(.L_x_125) ;  /* 0x0000006000017945 */ /* 0x000fe80003800000 */
[----:B------:R2:W-:Y:S01]  /*3d10*/  @!P3 STG.E.U8 desc[UR36][R6.64+0x50], R11 ;  /* 0x0000500b0600b986 */ /* 0x0005e2000c101124 */
[----:B------:R-:W-:Y:S05]  /*3d20*/  @P4 BRA `(.L_x_126) ;  /* 0x00000000000c4947 */ /* 0x000fea0003800000 */
[----:B------:R-:W2:Y:S02]  /*3d30*/  LDG.E.U8 R99, desc[UR36][R8.64+0x51] ;  /* 0x0000512408637981 */ /* 0x000ea4000c1e1100 */
[----:B--2---:R-:W-:-:S05]  /*3d40*/  PRMT R11, R99, 0x8880, RZ ;  /* 0x00008880630b7816 */ /* 0x004fca00000000ff */
[----:B------:R-:W-:-:S07]  /*3d50*/  IMAD R14, R11, R90, RZ ;  /* 0x0000005a0b0e7224 */ /* 0x000fce00078e02ff */
.L_x_126:
[----:B------:R-:W-:Y:S05]  /*3d60*/  BSYNC B1 ;  /* 0x0000000000017941 */ /* 0x000fea0003800000 */
.L_x_125:
        /* <DEDUP_REMOVED lines=10> */
.L_x_128:
[----:B------:R-:W-:Y:S05]  /*3e10*/  BSYNC B1 ;  /* 0x0000000000017941 */ /* 0x000fea0003800000 */
.L_x_127:
[----:B--2---:R-:W-:Y:S01]  /*3e20*/  @!P2 IMAD R11, R68, R89, R14 ;  /* 0x00000059440ba224 */ /* 0x004fe200078e020e */
[----:B------:R-:W-:Y:S04]  /*3e30*/  BSSY B1, `(.L_x_129) ;  /* 0x0000006000017945 */ /* 0x000fe80003800000 */
[----:B------:R2:W-:Y:S01]  /*3e40*/  @!P2 STG.E.U8 desc[UR36][R4.64+0x58], R11 ;  /* 0x0000580b0400a986 */ /* 0x0005e2000c101124 */
[----:B------:R-:W-:Y:S05]  /*3e50*/  @P3 BRA `(.L_x_130) ;  /* 0x00000000000c3947 */ /* 0x000fea0003800000 */
[----:B------:R-:W2:Y:S02]  /*3e60*/  LDG.E.U8 R99, desc[UR36][R2.64+0x59] ;  /* 0x0000592402637981 */ /* 0x000ea4000c1e1100 */
[----:B--2---:R-:W-:-:S05]  /*3e70*/  PRMT R11, R99, 0x8880, RZ ;  /* 0x00008880630b7816 */ /* 0x004fca00000000ff */
[----:B------:R-:W-:-:S07]  /*3e80*/  IMAD R14, R11, R90, RZ ;  /* 0x0000005a0b0e7224 */ /* 0x000fce00078e02ff */
.L_x_130:
[----:B------:R-:W-:Y:S05]  /*3e90*/  BSYNC B1 ;  /* 0x0000000000017941 */ /* 0x000fea0003800000 */
.L_x_129:
[----:B------:R-:W-:Y:S01]  /*3ea0*/  @!P3 IMAD R69, R69, R89, R14 ;  /* 0x000000594545b224 */ /* 0x000fe200078e020e */
[----:B------:R-:W-:Y:S04]  /*3eb0*/  BSSY B1, `(.L_x_131) ;  /* 0x0000006000017945 */ /* 0x000fe80003800000 */
[----:B------:R0:W-:Y:S01]  /*3ec0*/  @!P3 STG.E.U8 desc[UR36][R4.64+0x59], R69 ;  /* 0x000059450400b986 */ /* 0x0001e2000c101124 */
[----:B------:R-:W-:Y:S05]  /*3ed0*/  @P4 BRA `(.L_x_132) ;  /* 0x00000000000c4947 */ /* 0x000fea0003800000 */
[----:B------:R-:W2:Y:S02]  /*3ee0*/  LDG.E.U8 R99, desc[UR36][R8.64+0x58] ;  /* 0x0000582408637981 */ /* 0x000ea4000c1e1100 */
[----:B--2---:R-:W-:-:S05]  /*3ef0*/  PRMT R11, R99, 0x8880, RZ ;  /* 0x00008880630b7816 */ /* 0x004fca00000000ff */
[----:B------:R-:W-:-:S07]  /*3f00*/  IMAD R14, R11, R90, RZ ;  /* 0x0000005a0b0e7224 */ /* 0x000fce00078e02ff */
.L_x_132:
[----:B------:R-:W-:Y:S05]  /*3f10*/  BSYNC B1 ;  /* 0x0000000000017941 */ /* 0x000fea0003800000 */
.L_x_131:
        /* <DEDUP_REMOVED lines=10> */
.L_x_134:
[----:B------:R-:W-:Y:S05]  /*3fc0*/  BSYNC B1 ;  /* 0x0000000000017941 */ /* 0x000fea0003800000 */
.L_x_133:
[----:B------:R-:W-:Y:S01]  /*3fd0*/  @!P2 IMAD R71, R71, R89, R14 ;  /* 0x000000594747a224 */ /* 0x000fe200078e020e */
[----:B------:R-:W-:Y:S04]  /*3fe0*/  BSSY B1, `(.L_x_135) ;  /* 0x0000006000017945 */ /* 0x000fe80003800000 */
[----:B------:R0:W-:Y:S01]  /*3ff0*/  @!P2 STG.E.U8 desc[UR36][R6.64+0x59], R71 ;  /* 0x000059470600a986 */ /* 0x0001e2000c101124 */
[----:B------:R-:W-:Y:S05]  /*4000*/  @P3 BRA `(.L_x_136) ;  /* 0x00000000000c3947 */ /* 0x000fea0003800000 */
[----:B------:R-:W2:Y:S02]  /*4010*/  LDG.E.U8 R99, desc[UR36][R2.64+0x60] ;  /* 0x0000602402637981 */ /* 0x000ea4000c1e1100 */
[----:B--2---:R-:W-:-:S05]  /*4020*/  PRMT R11, R99, 0x8880, RZ ;  /* 0x00008880630b7816 */ /* 0x004fca00000000ff */
[----:B------:R-:W-:-:S07]  /*4030*/  IMAD R14, R11, R90, RZ ;  /* 0x0000005a0b0e7224 */ /* 0x000fce00078e02ff */
.L_x_136:
[----:B------:R-:W-:Y:S05]  /*4040*/  BSYNC B1 ;  /* 0x0000000000017941 */ /* 0x000fea0003800000 */
.L_x_135:
[----:B--2---:R-:W-:Y:S01]  /*4050*/  @!P3 IMAD R11, R72, R89, R14 ;  /* 0x00000059480bb224 */ /* 0x004fe200078e020e */
[----:B------:R-:W-:Y:S04]  /*4060*/  BSSY B1, `(.L_x_137) ;  /* 0x0000006000017945 */ /* 0x000fe80003800000 */
[----:B------:R2:W-:Y:S01]  /*4070*/  @!P3 STG.E.U8 desc[UR36][R4.64+0x60], R11 ;  /* 0x0000600b0400b986 */ /* 0x0005e2000c101124 */
[----:B------:R-:W-:Y:S05]  /*4080*/  @P4 BRA `(.L_x_138) ;  /* 0x00000000000c4947 */ /* 0x000fea0003800000 */
[----:B------:R-:W2:Y:S02]  /*4090*/  LDG.E.U8 R99, desc[UR36][R2.64+0x61] ;  /* 0x0000612402637981 */ /* 0x000ea4000c1e1100 */
[----:B--2---:R-:W-:-:S05]  /*40a0*/  PRMT R11, R99, 0x8880, RZ ;  /* 0x00008880630b7816 */ /* 0x004fca00000000ff */
[----:B------:R-:W-:-:S07]  /*40b0*/  IMAD R14, R11, R90, RZ ;  /* 0x0000005a0b0e7224 */ /* 0x000fce00078e02ff */
.L_x_138:
[----:B------:R-:W-:Y:S05]  /*40c0*/  BSYNC B1 ;  /* 0x0000000000017941 */ /* 0x000fea0003800000 */
.L_x_137:
        /* <DEDUP_REMOVED lines=10> */
.L_x_140:
[----:B------:R-:W-:Y:S05]  /*4170*/  BSYNC B1 ;  /* 0x0000000000017941 */ /* 0x000fea0003800000 */
.L_x_139:
[----:B--2---:R-:W-:Y:S01]  /*4180*/  @!P2 IMAD R11, R74, R89, R14 ;  /* 0x000000594a0ba224 */ /* 0x004fe200078e020e */
[----:B------:R-:W-:Y:S04]  /*4190*/  BSSY B1, `(.L_x_141) ;  /* 0x0000006000017945 */ /* 0x000fe80003800000 */
[----:B------:R2:W-:Y:S01]  /*41a0*/  @!P2 STG.E.U8 desc[UR36][R6.64+0x60], R11 ;  /* 0x0000600b0600a986 */ /* 0x0005e2000c101124 */
[----:B------:R-:W-:Y:S05]  /*41b0*/  @P3 BRA `(.L_x_142) ;  /* 0x00000000000c3947 */ /* 0x000fea0003800000 */
[----:B------:R-:W2:Y:S02]  /*41c0*/  LDG.E.U8 R99, desc[UR36][R8.64+0x61] ;  /* 0x0000612408637981 */ /* 0x000ea4000c1e1100 */
[----:B--2---:R-:W-:-:S05]  /*41d0*/  PRMT R11, R99, 0x8880, RZ ;  /* 0x00008880630b7816 */ /* 0x004fca00000000ff */
[----:B------:R-:W-:-:S07]  /*41e0*/  IMAD R14, R11, R90, RZ ;  /* 0x0000005a0b0e7224 */ /* 0x000fce00078e02ff */
.L_x_142:
[----:B------:R-:W-:Y:S05]  /*41f0*/  BSYNC B1 ;  /* 0x0000000000017941 */ /* 0x000fea0003800000 */
.L_x_141:
[----:B------:R-:W-:Y:S01]  /*4200*/  @!P3 IMAD R75, R75, R89, R14 ;  /* 0x000000594b4bb224 */ /* 0x000fe200078e020e */
[----:B------:R-:W-:Y:S04]  /*4210*/  BSSY B1, `(.L_x_143) ;  /* 0x0000006000017945 */ /* 0x000fe80003800000 */
[----:B------:R0:W-:Y:S01]  /*4220*/  @!P3 STG.E.U8 desc[UR36][R6.64+0x61], R75 ;  /* 0x0000614b0600b986 */ /* 0x0001e2000c101124 */
[----:B------:R-:W-:Y:S05]  /*4230*/  @P4 BRA `(.L_x_144) ;  /* 0x00000000000c4947 */ /* 0x000fea0003800000 */
[----:B------:R-:W2:Y:S02]  /*4240*/  LDG.E.U8 R99, desc[UR36][R2.64+0x68] ;  /* 0x0000682402637981 */ /* 0x000ea4000c1e1100 */
[----:B--2---:R-:W-:-:S05]  /*4250*/  PRMT R11, R99, 0x8880, RZ ;  /* 0x00008880630b7816 */ /* 0x004fca00000000ff */
[----:B------:R-:W-:-:S07]  /*4260*/  IMAD R14, R11, R90, RZ ;  /* 0x0000005a0b0e7224 */ /* 0x000fce00078e02ff */
.L_x_144:
[----:B------:R-:W-:Y:S05]  /*4270*/  BSYNC B1 ;  /* 0x0000000000017941 */ /* 0x000fea0003800000 */
.L_x_143:
        /* <DEDUP_REMOVED lines=10> */
.L_x_146:
[----:B------:R-:W-:Y:S05]  /*4320*/  BSYNC B1 ;  /* 0x0000000000017941 */ /* 0x000fea0003800000 */
.L_x_145:
[----:B------:R-:W-:Y:S01]  /*4330*/  @!P2 IMAD R77, R77, R89, R14 ;  /* 0x000000594d4da224 */ /* 0x000fe200078e020e */
[----:B------:R-:W-:Y:S04]  /*4340*/  BSSY B1, `(.L_x_147) ;  /* 0x0000006000017945 */ /* 0x000fe80003800000 */
[----:B------:R0:W-:Y:S01]  /*4350*/  @!P2 STG.E.U8 desc[UR36][R4.64+0x69], R77 ;  /* 0x0000694d0400a986 */ /* 0x0001e2000c101124 */
[----:B------:R-:W-:Y:S05]  /*4360*/  @P3 BRA `(.L_x_148) ;  /* 0x00000000000c3947 */ /* 0x000fea0003800000 */
[----:B------:R-:W2:Y:S02]  /*4370*/  LDG.E.U8 R99, desc[UR36][R8.64+0x68] ;  /* 0x0000682408637981 */ /* 0x000ea4000c1e1100 */
[----:B--2---:R-:W-:-:S05]  /*4380*/  PRMT R11, R99, 0x8880, RZ ;  /* 0x00008880630b7816 */ /* 0x004fca00000000ff */
[----:B------:R-:W-:-:S07]  /*4390*/  IMAD R14, R11, R90, RZ ;  /* 0x0000005a0b0e7224 */ /* 0x000fce00078e02ff */
.L_x_148:
[----:B------:R-:W-:Y:S05]  /*43a0*/  BSYNC B1 ;  /* 0x0000000000017941 */ /* 0x000fea0003800000 */
.L_x_147:
[----:B--2---:R-:W-:Y:S01]  /*43b0*/  @!P3 IMAD R11, R78, R89, R14 ;  /* 0x000000594e0bb224 */ /* 0x004fe200078e020e */
[----:B------:R-:W-:Y:S04]  /*43c0*/  BSSY B1, `(.L_x_149) ;  /* 0x0000006000017945 */ /* 0x000fe80003800000 */
[----:B------:R2:W-:Y:S01]  /*43d0*/  @!P3 STG.E.U8 desc[UR36][R6.64+0x68], R11 ;  /* 0x0000680b0600b986 */ /* 0x0005e2000c101124 */
[----:B------:R-:W-:Y:S05]  /*43e0*/  @P4 BRA `(.L_x_150) ;  /* 0x00000000000c4947 */ /* 0x000fea0003800000 */
[----:B------:R-:W2:Y:S02]  /*43f0*/  LDG.E.U8 R99, desc[UR36][R8.64+0x69] ;  /* 0x0000692408637981 */ /* 0x000ea4000c1e1100 */
[----:B--2---:R-:W-:-:S05]  /*4400*/  PRMT R11, R99, 0x8880, RZ ;  /* 0x00008880630b7816 */ /* 0x004fca00000000ff */
[----:B------:R-:W-:-:S07]  /*4410*/  IMAD R14, R11, R90, RZ ;  /* 0x0000005a0b0e7224 */ /* 0x000fce00078e02ff */
.L_x_150:
[----:B------:R-:W-:Y:S05]  /*4420*/  BSYNC B1 ;  /* 0x0000000000017941 */ /* 0x000fea0003800000 */
.L_x_149:
        /* <DEDUP_REMOVED lines=10> */
.L_x_152:
[----:B------:R-:W-:Y:S05]  /*44d0*/  BSYNC B1 ;  /* 0x0000000000017941 */ /* 0x000fea0003800000 */
.L_x_151:
[----:B--2---:R-:W-:Y:S01]  /*44e0*/  @!P2 IMAD R11, R80, R89, R14 ;  /* 0x00000059500ba224 */ /* 0x004fe200078e020e */
[----:B------:R-:W-:Y:S04]  /*44f0*/  BSSY B1, `(.L_x_153) ;  /* 0x0000006000017945 */ /* 0x000fe80003800000 */
[----:B------:R2:W-:Y:S01]  /*4500*/  @!P2 STG.E.U8 desc[UR36][R4.64+0x70], R11 ;  /* 0x0000700b0400a986 */ /* 0x0005e2000c101124 */
[----:B------:R-:W-:Y:S05]  /*4510*/  @P3 BRA `(.L_x_154) ;  /* 0x00000000000c3947 */ /* 0x000fea0003800000 */
[----:B------:R-:W2:Y:S02]  /*4520*/  LDG.E.U8 R99, desc[UR36][R2.64+0x71] ;  /* 0x0000712402637981 */ /* 0x000ea4000c1e1100 */
[----:B--2---:R-:W-:-:S05]  /*4530*/  PRMT R11, R99, 0x8880, RZ ;  /* 0x00008880630b7816 */ /* 0x004fca00000000ff */
[----:B------:R-:W-:-:S07]  /*4540*/  IMAD R14, R11, R90, RZ ;  /* 0x0000005a0b0e7224 */ /* 0x000fce00078e02ff */
.L_x_154:
[----:B------:R-:W-:Y:S05]  /*4550*/  BSYNC B1 ;  /* 0x0000000000017941 */ /* 0x000fea0003800000 */
.L_x_153:
[----:B------:R-:W-:Y:S01]  /*4560*/  @!P3 IMAD R81, R81, R89, R14 ;  /* 0x000000595151b224 */ /* 0x000fe200078e020e */
[----:B------:R-:W-:Y:S04]  /*4570*/  BSSY B1, `(.L_x_155) ;  /* 0x0000006000017945 */ /* 0x000fe80003800000 */
[----:B------:R0:W-:Y:S01]  /*4580*/  @!P3 STG.E.U8 desc[UR36][R4.64+0x71], R81 ;  /* 0x000071510400b986 */ /* 0x0001e2000c101124 */
[----:B------:R-:W-:Y:S05]  /*4590*/  @P4 BRA `(.L_x_156) ;  /* 0x00000000000c4947 */ /* 0x000fea0003800000 */
[----:B------:R-:W2:Y:S02]  /*45a0*/  LDG.E.U8 R99, desc[UR36][R8.64+0x70] ;  /* 0x0000702408637981 */ /* 0x000ea4000c1e1100 */
[----:B--2---:R-:W-:-:S05]  /*45b0*/  PRMT R11, R99, 0x8880, RZ ;  /* 0x00008880630b7816 */ /* 0x004fca00000000ff */
[----:B------:R-:W-:-:S07]  /*45c0*/  IMAD R14, R11, R90, RZ ;  /* 0x0000005a0b0e7224 */ /* 0x000fce00078e02ff */
.L_x_156:
[----:B------:R-:W-:Y:S05]  /*45d0*/  BSYNC B1 ;  /* 0x0000000000017941 */ /* 0x000fea0003800000 */
.L_x_155:
[----:B------:R-:W-:Y:S01]  /*45e0*/  ISETP.LT.OR P2, PT, R0, 0x72, !P0 ;  /* 0x000000720000780c */ /* 0x000fe20004741670 */
[----:B--2---:R-:W-:Y:S01]  /*45f0*/  @!P4 IMAD R11, R82, R89, R14 ;  /* 0x00000059520bc224 */ /* 0x004fe200078e020e */
[----:B------:R-:W-:Y:S01]  /*4600*/  BSSY B1, `(.L_x_157) ;  /* 0x0000009000017945 */ /* 0x000fe20003800000 */
[C---:B------:R-:W-:Y:S02]  /*4610*/  ISETP.LT.OR P3, PT, R0.reuse, 0x79, !P1 ;  /* 0x000000790000780c */ /* 0x040fe40004f61670 */
[C---:B------:R-:W-:Y:S01]  /*4620*/  ISETP.LT.OR P1, PT, R0.reuse, 0x7a, !P1 ;  /* 0x0000007a0000780c */ /* 0x040fe20004f21670 */
[----:B------:R2:W-:Y:S01]  /*4630*/  @!P4 STG.E.U8 desc[UR36][R6.64+0x70], R11 ;  /* 0x0000700b0600c986 */ /* 0x0005e2000c101124 */
[----:B------:R-:W-:-:S06]  /*4640*/  ISETP.LT.OR P4, PT, R0, 0x79, !P0 ;  /* 0x000000790000780c */ /* 0x000fcc0004781670 */
[----:B------:R-:W-:Y:S07]  /*4650*/  @P2 BRA `(.L_x_158) ;  /* 0x00000000000c2947 */ /* 0x000fee0003800000 */
[----:B------:R-:W2:Y:S02]  /*4660*/  LDG.E.U8 R99, desc[UR36][R8.64+0x71] ;  /* 0x0000712408637981 */ /* 0x000ea4000c1e1100 */
[----:B--2---:R-:W-:-:S05]  /*4670*/  PRMT R11, R99, 0x8880, RZ ;  /* 0x00008880630b7816 */ /* 0x004fca00000000ff */
[----:B------:R-:W-:-:S07]  /*4680*/  IMAD R14, R11, R90, RZ ;  /* 0x0000005a0b0e7224 */ /* 0x000fce00078e02ff */
.L_x_158:
[----:B------:R-:W-:Y:S05]  /*4690*/  BSYNC B1 ;  /* 0x0000000000017941 */ /* 0x000fea0003800000 */
.L_x_157:
[----:B------:R-:W-:Y:S01]  /*46a0*/  @!P2 IMAD R83, R83, R89, R14 ;  /* 0x000000595353a224 */ /* 0x000fe200078e020e */
[----:B------:R-:W-:Y:S04]  /*46b0*/  BSSY B1, `(.L_x_159) ;  /* 0x0000006000017945 */ /* 0x000fe80003800000 */
[----:B------:R0:W-:Y:S01]  /*46c0*/  @!P2 STG.E.U8 desc[UR36][R6.64+0x71], R83 ;  /* 0x000071530600a986 */ /* 0x0001e2000c101124 */
[----:B------:R-:W-:Y:S05]  /*46d0*/  @P3 BRA `(.L_x_160) ;  /* 0x00000000000c3947 */ /* 0x000fea0003800000 */
[----:B------:R-:W2:Y:S02]  /*46e0*/  LDG.E.U8 R99, desc[UR36][R2.64+0x78] ;  /* 0x0000782402637981 */ /* 0x000ea4000c1e1100 */
[----:B--2---:R-:W-:-:S05]  /*46f0*/  PRMT R11, R99, 0x8880, RZ ;  /* 0x00008880630b7816 */ /* 0x004fca00000000ff */
[----:B------:R-:W-:-:S07]  /*4700*/  IMAD R14, R11, R90, RZ ;  /* 0x0000005a0b0e7224 */ /* 0x000fce00078e02ff */
.L_x_160:
[----:B------:R-:W-:Y:S05]  /*4710*/  BSYNC B1 ;  /* 0x0000000000017941 */ /* 0x000fea0003800000 */
.L_x_159:
[----:B--2---:R-:W-:Y:S01]  /*4720*/  @!P3 IMAD R11, R84, R89, R14 ;  /* 0x00000059540bb224 */ /* 0x004fe200078e020e */
[----:B------:R-:W-:Y:S04]  /*4730*/  BSSY B1, `(.L_x_161) ;  /* 0x0000006000017945 */ /* 0x000fe80003800000 */
[----:B------:R2:W-:Y:S01]  /*4740*/  @!P3 STG.E.U8 desc[UR36][R4.64+0x78], R11 ;  /* 0x0000780b0400b986 */ /* 0x0005e2000c101124 */
[----:B------:R-:W-:Y:S05]  /*4750*/  @P1 BRA `(.L_x_162) ;  /* 0x00000000000c1947 */ /* 0x000fea0003800000 */
[----:B------:R-:W2:Y:S02]  /*4760*/  LDG.E.U8 R99, desc[UR36][R2.64+0x79] ;  /* 0x0000792402637981 */ /* 0x000ea4000c1e1100 */
[----:B--2---:R-:W-:-:S05]  /*4770*/  PRMT R11, R99, 0x8880, RZ ;  /* 0x00008880630b7816 */ /* 0x004fca00000000ff */
[----:B------:R-:W-:-:S07]  /*4780*/  IMAD R14, R11, R90, RZ ;  /* 0x0000005a0b0e7224 */ /* 0x000fce00078e02ff */
.L_x_162:
[----:B------:R-:W-:Y:S05]  /*4790*/  BSYNC B1 ;  /* 0x0000000000017941 */ /* 0x000fea0003800000 */
.L_x_161:
[----:B------:R-:W-:Y:S01]  /*47a0*/  @!P1 IMAD R85, R85, R89, R14 ;  /* 0x0000005955559224 */ /* 0x000fe200078e020e */
[----:B------:R-:W-:Y:S04]  /*47b0*/  BSSY B1, `(.L_x_163) ;  /* 0x0000006000017945 */ /* 0x000fe80003800000 */
[----:B------:R0:W-:Y:S01]  /*47c0*/  @!P1 STG.E.U8 desc[UR36][R4.64+0x79], R85 ;  /* 0x0000795504009986 */ /* 0x0001e2000c101124 */
[----:B------:R-:W-:Y:S05]  /*47d0*/  @P4 BRA `(.L_x_164) ;  /* 0x00000000000c4947 */ /* 0x000fea0003800000 */
[----:B------:R-:W0:Y:S02]  /*47e0*/  LDG.E.U8 R99, desc[UR36][R8.64+0x78] ;  /* 0x0000782408637981 */ /* 0x000e24000c1e1100 */
[----:B0-----:R-:W-:-:S05]  /*47f0*/  PRMT R3, R99, 0x8880, RZ ;  /* 0x0000888063037816 */ /* 0x001fca00000000ff */
[----:B------:R-:W-:-:S07]  /*4800*/  IMAD R14, R3, R90, RZ ;  /* 0x0000005a030e7224 */ /* 0x000fce00078e02ff */
.L_x_164:
[----:B------:R-:W-:Y:S05]  /*4810*/  BSYNC B1 ;  /* 0x0000000000017941 */ /* 0x000fea0003800000 */
.L_x_163:
[----:B0-----:R-:W-:Y:S01]  /*4820*/  @!P4 IMAD R3, R86, R89, R14 ;  /* 0x000000595603c224 */ /* 0x001fe200078e020e */
[----:B------:R-:W-:Y:S01]  /*4830*/  ISETP.LT.OR P0, PT, R0, 0x7a, !P0 ;  /* 0x0000007a0000780c */ /* 0x000fe20004701670 */
[----:B------:R-:W-:Y:S03]  /*4840*/  BSSY B1, `(.L_x_165) ;  /* 0x0000006000017945 */ /* 0x000fe60003800000 */
[----:B------:R0:W-:Y:S09]  /*4850*/  @!P4 STG.E.U8 desc[UR36][R6.64+0x78], R3 ;  /* 0x000078030600c986 */ /* 0x0001f2000c101124 */
[----:B------:R-:W-:Y:S05]  /*4860*/  @P0 BRA `(.L_x_166) ;  /* 0x00000000000c0947 */ /* 0x000fea0003800000 */
[----:B------:R-:W0:Y:S02]  /*4870*/  LDG.E.U8 R99, desc[UR36][R8.64+0x79] ;  /* 0x0000792408637981 */ /* 0x000e24000c1e1100 */
[----:B0-----:R-:W-:-:S05]  /*4880*/  PRMT R3, R99, 0x8880, RZ ;  /* 0x0000888063037816 */ /* 0x001fca00000000ff */
[----:B------:R-:W-:-:S07]  /*4890*/  IMAD R14, R3, R90, RZ ;  /* 0x0000005a030e7224 */ /* 0x000fce00078e02ff */
.L_x_166:
[----:B------:R-:W-:Y:S05]  /*48a0*/  BSYNC B1 ;  /* 0x0000000000017941 */ /* 0x000fea0003800000 */
.L_x_165:
[----:B------:R-:W-:Y:S01]  /*48b0*/  IMAD R87, R87, R89, R14 ;  /* 0x0000005957577224 */ /* 0x000fe200078e020e */
[----:B------:R-:W-:Y:S06]  /*48c0*/  @P0 BRA `(.L_x_167) ;  /* 0x0000000c00100947 */ /* 0x000fec0003800000 */
[----:B------:R0:W-:Y:S01]  /*48d0*/  STG.E.U8 desc[UR36][R6.64+0x79], R87 ;  /* 0x0000795706007986 */ /* 0x0001e2000c101124 */
[----:B------:R-:W-:Y:S05]  /*48e0*/  BRA `(.L_x_167) ;  /* 0x0000000c00087947 */ /* 0x000fea0003800000 */
.L_x_38:
[C---:B------:R-:W-:Y:S02]  /*48f0*/  ISETP.GE.AND P1, PT, R19.reuse, 0x1, PT ;  /* 0x000000011300780c */ /* 0x040fe40003f26270 */
[----:B------:R-:W-:Y:S02]  /*4900*/  ISETP.GE.AND P0, PT, R19, 0x9, PT ;  /* 0x000000091300780c */ /* 0x000fe40003f06270 */
[C---:B------:R-:W-:Y:S02]  /*4910*/  ISETP.LT.OR P3, PT, R0.reuse, 0x1, !P1 ;  /* 0x000000010000780c */ /* 0x040fe40004f61670 */
[C---:B------:R-:W-:Y:S02]  /*4920*/  ISETP.LT.OR P4, PT, R0.reuse, 0x2, !P1 ;  /* 0x000000020000780c */ /* 0x040fe40004f81670 */
[----:B------:R-:W-:-:S09]  /*4930*/  ISETP.LT.OR P2, PT, R0, 0x1, !P0 ;  /* 0x000000010000780c */ /* 0x000fd20004741670 */
[-C--:B------:R-:W-:Y:S02]  /*4940*/  @!P3 IMAD R3, R24, R89.reuse, RZ ;  /* 0x000000591803b224 */ /* 0x080fe400078e02ff */
[-C--:B------:R-:W-:Y:S02]  /*4950*/  @!P4 IMAD R25, R25, R89.reuse, RZ ;  /* 0x000000591919c224 */ /* 0x080fe400078e02ff */
[----:B------:R-:W-:Y:S01]  /*4960*/  @!P2 IMAD R9, R26, R89, RZ ;  /* 0x000000591a09a224 */ /* 0x000fe200078e02ff */
[----:B------:R0:W-:Y:S01]  /*4970*/  @!P3 STG.E.U8 desc[UR36][R4.64], R3 ;  /* 0x000000030400b986 */ /* 0x0001e2000c101124 */
[----:B------:R-:W-:-:S03]  /*4980*/  ISETP.LT.OR P3, PT, R0, 0x2, !P0 ;  /* 0x000000020000780c */ /* 0x000fc60004761670 */
[----:B------:R-:W-:Y:S01]  /*4990*/  @!P4 STG.E.U8 desc[UR36][R4.64+0x1], R25 ;  /* 0x000001190400c986 */ /* 0x000fe2000c101124 */
[----:B------:R-:W-:-:S03]  /*49a0*/  ISETP.LT.OR P4, PT, R0, 0x9, !P1 ;  /* 0x000000090000780c */ /* 0x000fc60004f81670 */
[----:B------:R1:W-:Y:S01]  /*49b0*/  @!P2 STG.E.U8 desc[UR36][R6.64], R9 ;  /* 0x000000090600a986 */ /* 0x0003e2000c101124 */
[----:B------:R-:W-:-:S05]  /*49c0*/  ISETP.LT.OR P2, PT, R0, 0xa, !P1 ;  /* 0x0000000a0000780c */ /* 0x000fca0004f41670 */
[----:B------:R-:W-:-:S04]  /*49d0*/  @!P3 IMAD R27, R27, R89, RZ ;  /* 0x000000591b1bb224 */ /* 0x000fc800078e02ff */
[-C--:B------:R-:W-:Y:S01]  /*49e0*/  @!P4 IMAD R11, R28, R89.reuse, RZ ;  /* 0x000000591c0bc224 */ /* 0x080fe200078e02ff */
[----:B------:R-:W-:Y:S01]  /*49f0*/  @!P3 STG.E.U8 desc[UR36][R6.64+0x1], R27 ;  /* 0x0000011b0600b986 */ /* 0x000fe2000c101124 */
[C---:B------:R-:W-:Y:S02]  /*4a00*/  ISETP.LT.OR P3, PT, R0.reuse, 0x9, !P0 ;  /* 0x000000090000780c */ /* 0x040fe40004761670 */
[----:B------:R-:W-:Y:S01]  /*4a10*/  @!P2 IMAD R29, R29, R89, RZ ;  /* 0x000000591d1da224 */ /* 0x000fe200078e02ff */
[----:B------:R2:W-:Y:S01]  /*4a20*/  @!P4 STG.E.U8 desc[UR36][R4.64+0x8], R11 ;  /* 0x0000080b0400c986 */ /* 0x0005e2000c101124 */
[----:B------:R-:W-:-:S03]  /*4a30*/  ISETP.LT.OR P4, PT, R0, 0xa, !P0 ;  /* 0x0000000a0000780c */ /* 0x000fc60004781670 */
[----:B------:R-:W-:Y:S01]  /*4a40*/  @!P2 STG.E.U8 desc[UR36][R4.64+0x9], R29 ;  /* 0x0000091d0400a986 */ /* 0x000fe2000c101124 */
[----:B------:R-:W-:-:S05]  /*4a50*/  ISETP.LT.OR P2, PT, R0, 0x11, !P1 ;  /* 0x000000110000780c */ /* 0x000fca0004f41670 */
[----:B0-----:R-:W-:-:S04]  /*4a60*/  @!P3 IMAD R3, R30, R89, RZ ;  /* 0x000000591e03b224 */ /* 0x001fc800078e02ff */
[-C--:B------:R-:W-:Y:S01]  /*4a70*/  @!P4 IMAD R31, R31, R89.reuse, RZ ;  /* 0x000000591f1fc224 */ /* 0x080fe200078e02ff */
[----:B------:R0:W-:Y:S01]  /*4a80*/  @!P3 STG.E.U8 desc[UR36][R6.64+0x8], R3 ;  /* 0x000008030600b986 */ /* 0x0001e2000c101124 */
[----:B------:R-:W-:Y:S02]  /*4a90*/  ISETP.LT.OR P3, PT, R0, 0x12, !P1 ;  /* 0x000000120000780c */ /* 0x000fe40004f61670 */
[----:B-1----:R-:W-:Y:S01]  /*4aa0*/  @!P2 IMAD R9, R32, R89, RZ ;  /* 0x000000592009a224 */ /* 0x002fe200078e02ff */
[----:B------:R-:W-:Y:S01]  /*4ab0*/  @!P4 STG.E.U8 desc[UR36][R6.64+0x9], R31 ;  /* 0x0000091f0600c986 */ /* 0x000fe2000c101124 */
[----:B------:R-:W-:-:S03]  /*4ac0*/  ISETP.LT.OR P4, PT, R0, 0x11, !P0 ;  /* 0x000000110000780c */ /* 0x000fc60004781670 */
[----:B------:R1:W-:Y:S01]  /*4ad0*/  @!P2 STG.E.U8 desc[UR36][R4.64+0x10], R9 ;  /* 0x000010090400a986 */ /* 0x0003e2000c101124 */
[----:B------:R-:W-:-:S05]  /*4ae0*/  ISETP.LT.OR P2, PT, R0, 0x12, !P0 ;  /* 0x000000120000780c */ /* 0x000fca0004741670 */
[----:B------:R-:W-:-:S04]  /*4af0*/  @!P3 IMAD R33, R33, R89, RZ ;  /* 0x000000592121b224 */ /* 0x000fc800078e02ff */
[-C--:B--2---:R-:W-:Y:S01]  /*4b00*/  @!P4 IMAD R11, R34, R89.reuse, RZ ;  /* 0x00000059220bc224 */ /* 0x084fe200078e02ff */
        /* <DEDUP_REMOVED lines=144> */
[----:B------:R2:W-:Y:S01]  /*5410*/  @!P3 STG.E.U8 desc[UR36][R4.64+0x71], R81 ;  /* 0x000071510400b986 */ /* 0x0005e2000c101124 */
[C---:B------:R-:W-:Y:S02]  /*5420*/  ISETP.LT.OR P3, PT, R0.reuse, 0x79, !P1 ;  /* 0x000000790000780c */ /* 0x040fe40004f61670 */
[C---:B------:R-:W-:Y:S01]  /*5430*/  ISETP.LT.OR P1, PT, R0.reuse, 0x7a, !P1 ;  /* 0x0000007a0000780c */ /* 0x040fe20004f21670 */
[----:B------:R2:W-:Y:S01]  /*5440*/  @!P4 STG.E.U8 desc[UR36][R6.64+0x70], R11 ;  /* 0x0000700b0600c986 */ /* 0x0005e2000c101124 */
[C---:B------:R-:W-:Y:S01]  /*5450*/  ISETP.LT.OR P4, PT, R0.reuse, 0x79, !P0 ;  /* 0x000000790000780c */ /* 0x040fe20004781670 */
[----:B------:R-:W-:Y:S01]  /*5460*/  @!P2 IMAD R83, R83, R89, RZ ;  /* 0x000000595353a224 */ /* 0x000fe200078e02ff */
[----:B------:R-:W-:-:S04]  /*5470*/  ISETP.LT.OR P0, PT, R0, 0x7a, !P0 ;  /* 0x0000007a0000780c */ /* 0x000fc80004701670 */
[----:B------:R2:W-:Y:S03]  /*5480*/  @!P2 STG.E.U8 desc[UR36][R6.64+0x71], R83 ;  /* 0x000071530600a986 */ /* 0x0005e6000c101124 */
[-C--:B0-----:R-:W-:Y:S02]  /*5490*/  @!P3 IMAD R3, R84, R89.reuse, RZ ;  /* 0x000000595403b224 */ /* 0x081fe400078e02ff */
[-C--:B------:R-:W-:Y:S02]  /*54a0*/  @!P1 IMAD R85, R85, R89.reuse, RZ ;  /* 0x0000005955559224 */ /* 0x080fe400078e02ff */
[-C--:B-1----:R-:W-:Y:S01]  /*54b0*/  @!P4 IMAD R9, R86, R89.reuse, RZ ;  /* 0x000000595609c224 */ /* 0x082fe200078e02ff */
[----:B------:R2:W-:Y:S01]  /*54c0*/  @!P3 STG.E.U8 desc[UR36][R4.64+0x78], R3 ;  /* 0x000078030400b986 */ /* 0x0005e2000c101124 */
[----:B------:R-:W-:-:S03]  /*54d0*/  @!P0 IMAD R87, R87, R89, RZ ;  /* 0x0000005957578224 */ /* 0x000fc600078e02ff */
[----:B------:R2:W-:Y:S04]  /*54e0*/  @!P1 STG.E.U8 desc[UR36][R4.64+0x79], R85 ;  /* 0x0000795504009986 */ /* 0x0005e8000c101124 */
[----:B------:R2:W-:Y:S04]  /*54f0*/  @!P4 STG.E.U8 desc[UR36][R6.64+0x78], R9 ;  /* 0x000078090600c986 */ /* 0x0005e8000c101124 */
[----:B------:R2:W-:Y:S02]  /*5500*/  @!P0 STG.E.U8 desc[UR36][R6.64+0x79], R87 ;  /* 0x0000795706008986 */ /* 0x0005e4000c101124 */
.L_x_167:
[----:B------:R-:W-:Y:S05]  /*5510*/  BSYNC B0 ;  /* 0x0000000000007941 */ /* 0x000fea0003800000 */
.L_x_37:
[----:B0-2---:R-:W2:Y:S01]  /*5520*/  LDL.64 R2, [R1] ;  /* 0x0000000001027983 */ /* 0x005ea20000100a00 */
[----:B------:R-:W-:Y:S01]  /*5530*/  ULDC.64 UR4, c[0x0][0x650] ;  /* 0x0001940000047ab9 */ /* 0x000fe20000000a00 */
[----:B------:R0:W-:Y:S01]  /*5540*/  SYNCS.ARRIVE.TRANS64.A1T0 RZ, [R97+UR47], RZ ;  /* 0x000000ff61ff79a7 */ /* 0x0001e2000810002f */
[----:B------:R-:W-:Y:S01]  /*5550*/  PRMT R0, RZ, 0x7610, R0 ;  /* 0x00007610ff007816 */ /* 0x000fe20000000000 */
[----:B------:R-:W-:Y:S02]  /*5560*/  IMAD.MOV.U32 R19, RZ, RZ, -0x1 ;  /* 0xffffffffff137424 */ /* 0x000fe400078e00ff */
[----:B------:R-:W-:Y:S01]  /*5570*/  IMAD.MOV.U32 R22, RZ, RZ, -0x1 ;  /* 0xffffffffff167424 */ /* 0x000fe200078e00ff */
[----:B--2---:R-:W-:-:S04]  /*5580*/  LEA R18, P0, R2, R18, 0x1 ;  /* 0x0000001202127211 */ /* 0x004fc800078008ff */
[----:B------:R-:W-:Y:S01]  /*5590*/  LEA.HI.X R17, R2, R17, R23, 0x1, P0 ;  /* 0x0000001102117211 */ /* 0x000fe200000f0c17 */
[----:B------:R-:W-:Y:S01]  /*55a0*/  IMAD.MOV.U32 R2, RZ, RZ, -0x1 ;  /* 0xffffffffff027424 */ /* 0x000fe200078e00ff */
[----:B------:R-:W-:-:S04]  /*55b0*/  ISETP.GE.U32.AND P0, PT, R18, UR4, PT ;  /* 0x0000000412007c0c */ /* 0x000fc8000bf06070 */
[----:B------:R-:W-:-:S13]  /*55c0*/  ISETP.GE.U32.AND.EX P0, PT, R17, UR5, PT, P0 ;  /* 0x0000000511007c0c */ /* 0x000fda000bf06100 */
[----:B0-----:R-:W-:Y:S05]  /*55d0*/  @P0 BRA `(.L_x_168) ;  /* 0x0000000400700947 */ /* 0x001fea0003800000 */
[----:B------:R-:W0:Y:S01]  /*55e0*/  S2R R10, SR_CTAID.X ;  /* 0x00000000000a7919 */ /* 0x000e220000002500 */
[----:B------:R-:W2:Y:S01]  /*55f0*/  LDC.64 R8, c[0x0][0x628] ;  /* 0x00018a00ff087b82 */ /* 0x000ea20000000a00 */
[----:B------:R-:W-:Y:S01]  /*5600*/  ULDC UR4, c[0x0][0x150] ;  /* 0x0000540000047ab9 */ /* 0x000fe20000000800 */
[----:B---3--:R-:W-:Y:S01]  /*5610*/  IMAD.MOV.U32 R6, RZ, RZ, R18 ;  /* 0x000000ffff067224 */ /* 0x008fe200078e0012 */
[----:B------:R-:W3:Y:S01]  /*5620*/  S2R R20, SR_CTAID.Y ;  /* 0x0000000000147919 */ /* 0x000ee20000002600 */
[----:B------:R-:W-:-:S04]  /*5630*/  IMAD.MOV.U32 R7, RZ, RZ, R17 ;  /* 0x000000ffff077224 */ /* 0x000fc800078e0011 */
[----:B------:R-:W1:Y:S08]  /*5640*/  LDC R15, c[0x0][0x144] ;  /* 0x00005100ff0f7b82 */ /* 0x000e700000000800 */
[----:B------:R-:W1:Y:S08]  /*5650*/  LDC R0, c[0x0][0x630] ;  /* 0x00018c00ff007b82 */ /* 0x000e700000000800 */
[----:B------:R-:W1:Y:S01]  /*5660*/  LDC.64 R12, c[0x0][0x620] ;  /* 0x00018800ff0c7b82 */ /* 0x000e620000000a00 */
[----:B--2---:R-:W-:-:S04]  /*5670*/  ISETP.NE.U32.AND P0, PT, R8, RZ, PT ;  /* 0x000000ff0800720c */ /* 0x004fc80003f05070 */
[----:B------:R-:W-:Y:S02]  /*5680*/  ISETP.NE.AND.EX P0, PT, R9, RZ, PT, P0 ;  /* 0x000000ff0900720c */ /* 0x000fe40003f05300 */
[----:B0-----:R-:W-:-:S05]  /*5690*/  I2FP.F32.U32 R2, R10 ;  /* 0x0000000a00027245 */ /* 0x001fca0000201000 */
[----:B------:R-:W-:-:S04]  /*56a0*/  FMUL R2, R2, UR4 ;  /* 0x0000000402027c20 */ /* 0x000fc80008400000 */
[----:B------:R0:W2:Y:S02]  /*56b0*/  F2I.U32.TRUNC.NTZ R14, R2 ;  /* 0x00000002000e7305 */ /* 0x0000a4000020f000 */
[----:B---3--:R-:W-:Y:S05]  /*56c0*/  @!P0 BRA `(.L_x_169) ;  /* 0x0000000000288947 */ /* 0x008fea0003800000 */
[----:B------:R-:W3:Y:S02]  /*56d0*/  LDC R3, c[0x0][0x634] ;  /* 0x00018d00ff037b82 */ /* 0x000ee40000000800 */
[----:B---3--:R-:W-:-:S05]  /*56e0*/  IADD3 R7, P0, R18, R3, RZ ;  /* 0x0000000312077210 */ /* 0x008fca0007f1e0ff */
[----:B------:R-:W-:-:S04]  /*56f0*/  IMAD.X R11, RZ, RZ, R17, P0 ;  /* 0x000000ffff0b7224 */ /* 0x000fc800000e0611 */
[----:B0-----:R-:W-:-:S04]  /*5700*/  IMAD.WIDE.U32 R2, R11, R8, RZ ;  /* 0x000000080b027225 */ /* 0x001fc800078e00ff */
[----:B-1--4-:R-:W-:-:S04]  /*5710*/  IMAD.WIDE.U32 R4, P0, R7, R9, R2 ;  /* 0x0000000907047225 */ /* 0x012fc80007800002 */
[----:B------:R-:W-:-:S04]  /*5720*/  IMAD.WIDE.U32 R2, R7, R8, RZ ;  /* 0x0000000807027225 */ /* 0x000fc800078e00ff */
[----:B------:R-:W-:Y:S01]  /*5730*/  IMAD.X R7, RZ, RZ, RZ, P0 ;  /* 0x000000ffff077224 */ /* 0x000fe200000e06ff */
[----:B------:R-:W-:Y:S01]  /*5740*/  IADD3 RZ, P0, R3, R4, RZ ;  /* 0x0000000403ff7210 */ /* 0x000fe20007f1e0ff */
[----:B------:R-:W-:-:S04]  /*5750*/  IMAD.MOV.U32 R6, RZ, RZ, R5 ;  /* 0x000000ffff067224 */ /* 0x000fc800078e0005 */
[----:B------:R-:W-:-:S08]  /*5760*/  IMAD.WIDE.U32.X R6, R11, R9, R6, P0 ;  /* 0x000000090b067225 */ /* 0x000fd000000e0406 */
.L_x_169:
[----:B------:R-:W3:Y:S01]  /*5770*/  LDC.64 R26, c[0x0][0x640] ;  /* 0x00019000ff1a7b82 */ /* 0x000ee20000000a00 */
[-C--:B-1----:R-:W-:Y:S01]  /*5780*/  SHF.R.U64 R11, R6, R0.reuse, R7 ;  /* 0x00000000060b7219 */ /* 0x082fe20000001207 */
[----:B------:R-:W-:Y:S01]  /*5790*/  IMAD.MOV.U32 R19, RZ, RZ, R17 ;  /* 0x000000ffff137224 */ /* 0x000fe200078e0011 */
[----:B------:R-:W-:Y:S01]  /*57a0*/  SHF.R.U32.HI R0, RZ, R0, R7 ;  /* 0x00000000ff007219 */ /* 0x000fe20000011607 */
[----:B--2---:R-:W-:Y:S01]  /*57b0*/  IMAD.MOV R14, RZ, RZ, -R14 ;  /* 0x000000ffff0e7224 */ /* 0x004fe200078e0a0e */
[----:B----4-:R-:W-:Y:S01]  /*57c0*/  IADD3 R5, P0, RZ, -R11, RZ ;  /* 0x8000000bff057210 */ /* 0x010fe20007f1e0ff */
[----:B------:R-:W-:Y:S01]  /*57d0*/  ULDC UR4, c[0x0][0x154] ;  /* 0x0000550000047ab9 */ /* 0x000fe20000000800 */
[----:B------:R-:W-:Y:S01]  /*57e0*/  IMAD.MOV.U32 R7, RZ, RZ, 0x1 ;  /* 0x00000001ff077424 */ /* 0x000fe200078e00ff */
[----:B------:R-:W1:Y:S01]  /*57f0*/  LDC R4, c[0x0][0x618] ;  /* 0x00018600ff047b82 */ /* 0x000e620000000800 */
[----:B------:R-:W-:Y:S02]  /*5800*/  IMAD R22, R15, R14, R10 ;  /* 0x0000000e0f167224 */ /* 0x000fe400078e020a */
[----:B------:R-:W-:-:S04]  /*5810*/  IMAD.X R3, RZ, RZ, ~R0, P0 ;  /* 0x000000ffff037224 */ /* 0x000fc800000e0e00 */
[-C--:B------:R-:W-:Y:S01]  /*5820*/  IMAD R0, R3, R12.reuse, RZ ;  /* 0x0000000c03007224 */ /* 0x080fe200078e02ff */
[----:B------:R-:W2:Y:S01]  /*5830*/  LDC R6, c[0x0][0x608] ;  /* 0x00018200ff067b82 */ /* 0x000ea20000000800 */
[----:B0-----:R-:W-:-:S04]  /*5840*/  IMAD.WIDE.U32 R2, R5, R12, R18 ;  /* 0x0000000c05027225 */ /* 0x001fc800078e0012 */
[----:B------:R-:W-:Y:S01]  /*5850*/  IMAD R5, R5, R13, R0 ;  /* 0x0000000d05057224 */ /* 0x000fe200078e0200 */
[----:B------:R-:W-:Y:S02]  /*5860*/  I2FP.F32.U32 R0, R20 ;  /* 0x0000001400007245 */ /* 0x000fe40000201000 */
[----:B------:R-:W0:Y:S01]  /*5870*/  LDC R24, c[0x0][0x658] ;  /* 0x00019600ff187b82 */ /* 0x000e220000000800 */
[----:B------:R-:W-:Y:S01]  /*5880*/  IMAD.IADD R3, R3, 0x1, R5 ;  /* 0x0000000103037824 */ /* 0x000fe200078e0205 */
[----:B---3--:R-:W-:Y:S01]  /*5890*/  ISETP.NE.U32.AND P0, PT, R26, RZ, PT ;  /* 0x000000ff1a00720c */ /* 0x008fe20003f05070 */
[----:B------:R-:W-:Y:S01]  /*58a0*/  FMUL R0, R0, UR4 ;  /* 0x0000000400007c20 */ /* 0x000fe20008400000 */
[----:B------:R-:W-:Y:S02]  /*58b0*/  IMAD.MOV.U32 R5, RZ, RZ, -0x1 ;  /* 0xffffffffff057424 */ /* 0x000fe400078e00ff */
[----:B------:R-:W-:Y:S01]  /*58c0*/  ISETP.NE.AND.EX P0, PT, R27, RZ, PT, P0 ;  /* 0x000000ff1b00720c */ /* 0x000fe20003f05300 */
[----:B------:R3:W4:Y:S01]  /*58d0*/  F2I.U32.TRUNC.NTZ R12, R0 ;  /* 0x00000000000c7305 */ /* 0x000722000020f000 */
[----:B------:R-:W3:Y:S01]  /*58e0*/  LDC R15, c[0x0][0x148] ;  /* 0x00005200ff0f7b82 */ /* 0x000ee20000000800 */
[----:B-1----:R-:W-:-:S02]  /*58f0*/  SHF.R.U64 R10, R2, R4, R3 ;  /* 0x00000004020a7219 */ /* 0x002fc40000001203 */
[----:B------:R-:W-:-:S05]  /*5900*/  SHF.R.U32.HI R3, RZ, R4, R3 ;  /* 0x00000004ff037219 */ /* 0x000fca0000011603 */
[----:B------:R-:W1:Y:S01]  /*5910*/  LDC R14, c[0x0][0x600] ;  /* 0x00018000ff0e7b82 */ /* 0x000e620000000800 */
[-CC-:B--2---:R-:W-:Y:S02]  /*5920*/  SHF.R.U64 R8, R10, R6.reuse, R3.reuse ;  /* 0x000000060a087219 */ /* 0x184fe40000001203 */
[----:B------:R-:W-:-:S05]  /*5930*/  SHF.R.U32.HI R3, RZ, R6, R3 ;  /* 0x00000006ff037219 */ /* 0x000fca0000011603 */
[----:B------:R-:W2:Y:S01]  /*5940*/  LDC R21, c[0x0][0x648] ;  /* 0x00019200ff157b82 */ /* 0x000ea20000000800 */
[-CC-:B0-----:R-:W-:Y:S02]  /*5950*/  SHF.R.U64 R13, R8, R24.reuse, R3.reuse ;  /* 0x00000018080d7219 */ /* 0x181fe40000001203 */
[-C--:B------:R-:W-:Y:S02]  /*5960*/  SHF.L.U32 R5, R5, R24.reuse, RZ ;  /* 0x0000001805057219 */ /* 0x080fe400000006ff */
[-C--:B------:R-:W-:Y:S01]  /*5970*/  SHF.R.U32.HI R3, RZ, R24.reuse, R3 ;  /* 0x00000018ff037219 */ /* 0x080fe20000011603 */
[----:B------:R-:W-:Y:S01]  /*5980*/  IMAD.MOV.U32 R2, RZ, RZ, R13 ;  /* 0x000000ffff027224 */ /* 0x000fe200078e000d */
[----:B------:R-:W-:Y:S01]  /*5990*/  SHF.L.U32 R24, R7, R24, RZ ;  /* 0x0000001807187219 */ /* 0x000fe200000006ff */
[----:B------:R-:W0:Y:S01]  /*59a0*/  LDC R25, c[0x0][0x638] ;  /* 0x00018e00ff197b82 */ /* 0x000e220000000800 */
[----:B------:R-:W-:-:S07]  /*59b0*/  LOP3.LUT R19, RZ, R5, RZ, 0x33, !PT ;  /* 0x00000005ff137212 */ /* 0x000fce00078e33ff */
[----:B------:R-:W0:Y:S01]  /*59c0*/  LDC R28, c[0x0][0x610] ;  /* 0x00018400ff1c7b82 */ /* 0x000e220000000800 */
[----:B----4-:R-:W-:Y:S05]  /*59d0*/  @!P0 BRA `(.L_x_170) ;  /* 0x0000000000288947 */ /* 0x010fea0003800000 */
[----:B---3--:R-:W3:Y:S02]  /*59e0*/  LDC R0, c[0x0][0x64c] ;  /* 0x00019300ff007b82 */ /* 0x008ee40000000800 */
        /* <DEDUP_REMOVED lines=9> */
.L_x_170:
[----:B------:R-:W4:Y:S01]  /*5a80*/  LDC R4, c[0x0][0x65c] ;  /* 0x00019700ff047b82 */ /* 0x000f220000000800 */
[----:B--23--:R-:W-:Y:S01]  /*5a90*/  SHF.R.U64 R0, R2, R21, R3 ;  /* 0x0000001502007219 */ /* 0x00cfe20000001203 */
[----:B-1----:R-:W-:Y:S01]  /*5aa0*/  VIADD R3, R14, 0xffffffff ;  /* 0xffffffff0e037836 */ /* 0x002fe20000000000 */
[----:B------:R-:W-:Y:S01]  /*5ab0*/  LOP3.LUT R19, R8, R19, RZ, 0xc0, !PT ;  /* 0x0000001308137212 */ /* 0x000fe200078ec0ff */
[----:B------:R-:W-:Y:S02]  /*5ac0*/  IMAD.MOV R12, RZ, RZ, -R12 ;  /* 0x000000ffff0c7224 */ /* 0x000fe400078e0a0c */
[----:B------:R-:W-:Y:S01]  /*5ad0*/  IMAD.MOV R2, RZ, RZ, -R0 ;  /* 0x000000ffff027224 */ /* 0x000fe200078e0a00 */
[----:B------:R-:W-:Y:S01]  /*5ae0*/  LOP3.LUT R3, R10, R3, RZ, 0xc0, !PT ;  /* 0x000000030a037212 */ /* 0x000fe200078ec0ff */
[----:B------:R-:W-:Y:S02]  /*5af0*/  IMAD R19, R24, R0, R19 ;  /* 0x0000000018137224 */ /* 0x000fe400078e0213 */
[----:B0-----:R-:W-:-:S04]  /*5b00*/  IMAD R0, R2, R25, R13 ;  /* 0x0000001902007224 */ /* 0x001fc800078e020d */
[----:B------:R-:W-:Y:S01]  /*5b10*/  IMAD R2, R0, R14, R3 ;  /* 0x0000000e00027224 */ /* 0x000fe200078e0203 */
[----:B----4-:R-:W-:Y:S01]  /*5b20*/  ISETP.NE.AND P0, PT, R4, 0x1, PT ;  /* 0x000000010400780c */ /* 0x010fe20003f05270 */
[----:B------:R-:W-:-:S05]  /*5b30*/  IMAD.MOV.U32 R4, RZ, RZ, 0x1 ;  /* 0x00000001ff047424 */ /* 0x000fca00078e00ff */
[----:B------:R-:W-:-:S07]  /*5b40*/  PRMT R0, R4, 0x7610, R0 ;  /* 0x0000761004007816 */ /* 0x000fce0000000000 */
[----:B------:R-:W-:-:S04]  /*5b50*/  @P0 IMAD R22, R15, R12, R20 ;  /* 0x0000000c0f160224 */ /* 0x000fc800078e0214 */
[----:B------:R-:W-:-:S05]  /*5b60*/  IMAD R19, R19, R28, R22 ;  /* 0x0000001c13137224 */ /* 0x000fca00078e0216 */
[----:B------:R-:W-:Y:S02]  /*5b70*/  SEL R22, R2, R19, !P0 ;  /* 0x0000001302167207 */ /* 0x000fe40004000000 */
[----:B------:R-:W-:Y:S01]  /*5b80*/  SEL R19, R19, R2, !P0 ;  /* 0x0000000213137207 */ /* 0x000fe20004000000 */
[----:B------:R-:W-:-:S07]  /*5b90*/  IMAD.MOV.U32 R2, RZ, RZ, R11 ;  /* 0x000000ffff027224 */ /* 0x000fce00078e000b */
.L_x_168:
[----:B------:R-:W-:Y:S02]  /*5ba0*/  LOP3.LUT P0, RZ, R0, 0xff, RZ, 0xc0, !PT ;  /* 0x000000ff00ff7812 */ /* 0x000fe4000780c0ff */
[----:B------:R-:W-:-:S11]  /*5bb0*/  LOP3.LUT R101, R101, 0x1, RZ, 0x3c, !PT ;  /* 0x0000000165657812 */ /* 0x000fd600078e3cff */
[----:B------:R-:W-:Y:S05]  /*5bc0*/  @P0 BRA `(.L_x_171) ;  /* 0xffffffbc002c0947 */ /* 0x000fea000383ffff */
[----:B------:R-:W-:Y:S05]  /*5bd0*/  EXIT ;  /* 0x000000000000794d */ /* 0x000fea0003800000 */
.L_x_18:
[----:B------:R-:W-:-:S08]  /*5be0*/  ISETP.NE.AND P0, PT, R5, RZ, PT ;  /* 0x000000ff0500720c */ /* 0x000fd00003f05270 */
[----:B0-2---:R-:W0:-:S00]  /*5bf0*/  USETMAXREG.DEALLOC.CTAPOOL 0x28 ;  /* 0x00000028000079c8 */ /* 0x005e0000080e0500 */
[----:B------:R-:W-:Y:S05]  /*5c00*/  @P0 EXIT ;  /* 0x000000000000094d */ /* 0x000fea0003800000 */
[----:B0-----:R-:W-:Y:S01]  /*5c10*/  LOP3.LUT P0, RZ, R8, 0xff, RZ, 0xc0, !PT ;  /* 0x000000ff08ff7812 */ /* 0x001fe2000780c0ff */
[----:B------:R-:W-:Y:S02]  /*5c20*/  IMAD.MOV.U32 R0, RZ, RZ, 0x1 ;  /* 0x00000001ff007424 */ /* 0x000fe400078e00ff */
[----:B------:R-:W-:-:S10]  /*5c30*/  IMAD.MOV.U32 R9, RZ, RZ, RZ ;  /* 0x000000ffff097224 */ /* 0x000fd400078e00ff */
[----:B------:R-:W-:Y:S05]  /*5c40*/  @!P0 BRA `(.L_x_172) ;  /* 0x0000000c003c8947 */ /* 0x000fea0003800000 */
[----:B------:R-:W0:Y:S01]  /*5c50*/  S2UR UR8, SR_CgaCtaId ;  /* 0x00000000000879c3 */ /* 0x000e220000008800 */
[----:B------:R-:W-:Y:S01]  /*5c60*/  LOP3.LUT P0, RZ, R4, 0x1f, RZ, 0xc0, !PT ;  /* 0x0000001f04ff7812 */ /* 0x000fe2000780c0ff */
[----:B------:R-:W-:Y:S01]  /*5c70*/  ULDC UR5, c[0x0][0x658] ;  /* 0x0001960000057ab9 */ /* 0x000fe20000000800 */
[----:B------:R-:W-:Y:S01]  /*5c80*/  UMOV UR6, 0xffffffff ;  /* 0xffffffff00067882 */ /* 0x000fe20000000000 */
[----:B------:R-:W-:Y:S01]  /*5c90*/  BSSY B0, `(.L_x_172) ;  /* 0x00000ca000007945 */ /* 0x000fe20003800000 */
[----:B------:R-:W-:Y:S01]  /*5ca0*/  USHF.L.U32 UR6, UR6, UR5, URZ ;  /* 0x0000000506067299 */ /* 0x000fe2000800063f */
[C---:B------:R-:W-:Y:S01]  /*5cb0*/  ISETP.NE.AND P2, PT, R3.reuse, RZ, PT ;  /* 0x000000ff0300720c */ /* 0x040fe20003f45270 */
[----:B------:R-:W-:Y:S01]  /*5cc0*/  IMAD.MOV.U32 R10, RZ, RZ, 0x1 ;  /* 0x00000001ff0a7424 */ /* 0x000fe200078e00ff */
[----:B------:R-:W-:Y:S01]  /*5cd0*/  ISETP.NE.OR P0, PT, R3, RZ, !P0 ;  /* 0x000000ff0300720c */ /* 0x000fe20004705670 */
[----:B------:R-:W-:Y:S01]  /*5ce0*/  IMAD.MOV.U32 R0, RZ, RZ, 0x1 ;  /* 0x00000001ff007424 */ /* 0x000fe200078e00ff */
[----:B------:R-:W-:Y:S01]  /*5cf0*/  LOP3.LUT R6, R16, 0x2, RZ, 0xfc, !PT ;  /* 0x0000000210067812 */ /* 0x000fe200078efcff */
[----:B------:R-:W-:Y:S01]  /*5d00*/  IMAD.MOV.U32 R9, RZ, RZ, RZ ;  /* 0x000000ffff097224 */ /* 0x000fe200078e00ff */
[----:B------:R-:W-:Y:S01]  /*5d10*/  ULDC UR4, c[0x0][0x600] ;  /* 0x0001800000047ab9 */ /* 0x000fe20000000800 */
[----:B------:R-:W-:Y:S01]  /*5d20*/  UMOV UR7, 0x1 ;  /* 0x0000000100077882 */ /* 0x000fe20000000000 */
[----:B------:R-:W-:-:S02]  /*5d30*/  UIADD3 UR22, UR40, 0x1, URZ ;  /* 0x0000000128167890 */ /* 0x000fc4000fffe03f */
[----:B------:R-:W-:Y:S02]  /*5d40*/  UIADD3 UR14, UR4, -0x1, URZ ;  /* 0xffffffff040e7890 */ /* 0x000fe4000fffe03f */
[----:B------:R-:W-:Y:S02]  /*5d50*/  USHF.L.U32 UR16, UR7, UR5, URZ ;  /* 0x0000000507107299 */ /* 0x000fe4000800063f */
[----:B------:R-:W-:Y:S01]  /*5d60*/  ULOP3.LUT UR15, URZ, UR6, URZ, 0x33, !UPT ;  /* 0x000000063f0f7292 */ /* 0x000fe2000f8e333f */
[----:B------:R-:W-:Y:S01]  /*5d70*/  ULDC.64 UR20, c[0x0][0x198] ;  /* 0x0000660000147ab9 */ /* 0x000fe20000000a00 */
[----:B0-----:R-:W-:-:S05]  /*5d80*/  IMAD.U32 R7, RZ, RZ, UR8 ;  /* 0x00000008ff077e24 */ /* 0x001fca000f8e00ff */
[----:B------:R-:W-:-:S07]  /*5d90*/  LEA R8, R7, 0x200, 0xb ;  /* 0x0000020007087811 */ /* 0x000fce00078e58ff */
.L_x_184:
[----:B------:R-:W-:-:S03]  /*5da0*/  UMOV UR4, 0xffffffff ;  /* 0xffffffff00047882 */ /* 0x000fc60000000000 */
[----:B------:R-:W-:Y:S05]  /*5db0*/  BRA.DIV UR4, `(.L_x_173) ;  /* 0x0000001604ec7947 */ /* 0x000fea000b800000 */
[----:B------:R-:W-:-:S13]  /*5dc0*/  ELECT P6, URZ, PT ;  /* 0x00000000003f782f */ /* 0x000fda00038c0000 */
.L_x_211:
[----:B------:R-:W0:Y:S01]  /*5dd0*/  LDC R3, c[0x0][0x28c] ;  /* 0x0000a300ff037b82 */ /* 0x000e220000000800 */
[----:B------:R-:W-:Y:S01]  /*5de0*/  BSSY B1, `(.L_x_174) ;  /* 0x000003b000017945 */ /* 0x000fe20003800000 */
[----:B0-----:R-:W-:-:S13]  /*5df0*/  ISETP.LT.OR P6, PT, R3, 0x1, !P6 ;  /* 0x000000010300780c */ /* 0x001fda00077c1670 */
[----:B------:R-:W-:Y:S05]  /*5e00*/  @P6 BRA `(.L_x_175) ;  /* 0x0000000000e06947 */ /* 0x000fea0003800000 */
[----:B------:R-:W-:Y:S02]  /*5e10*/  IMAD R7, R19, 0x2, R7 ;  /* 0x0000000213077824 */ /* 0x000fe400078e0207 */
[----:B------:R-:W-:Y:S02]  /*5e20*/  IMAD.SHL.U32 R22, R22, 0x80, RZ ;  /* 0x0000008016167824 */ /* 0x000fe400078e00ff */
[----:B------:R-:W-:Y:S02]  /*5e30*/  IMAD.MOV.U32 R15, RZ, RZ, RZ ;  /* 0x000000ffff0f7224 */ /* 0x000fe400078e00ff */
[----:B------:R-:W-:Y:S02]  /*5e40*/  IMAD.U32 R19, RZ, RZ, UR22 ;  /* 0x00000016ff137e24 */ /* 0x000fe4000f8e00ff */
[----:B------:R-:W-:Y:S02]  /*5e50*/  IMAD.MOV.U32 R3, RZ, RZ, R0 ;  /* 0x000000ffff037224 */ /* 0x000fe400078e0000 */
[----:B------:R-:W-:-:S02]  /*5e60*/  IMAD.MOV.U32 R5, RZ, RZ, R9 ;  /* 0x000000ffff057224 */ /* 0x000fc400078e0009 */
[----:B------:R-:W-:-:S07]  /*5e70*/  IMAD.SHL.U32 R12, R7, 0x20, RZ ;  /* 0x00000020070c7824 */ /* 0x000fce00078e00ff */
.L_x_179:
[----:B------:R-:W0:Y:S01]  /*5e80*/  S2UR UR4, SR_CgaCtaId ;  /* 0x00000000000479c3 */ /* 0x000e220000008800 */
[----:B------:R-:W-:-:S07]  /*5e90*/  MOV R4, 0x400 ;  /* 0x0000040000047802 */ /* 0x000fce0000000f00 */
[----:B------:R-:W1:Y:S01]  /*5ea0*/  @!P2 LDC R11, c[0x0][0x500] ;  /* 0x00014000ff0bab82 */ /* 0x000e620000000800 */
[----:B0-----:R-:W-:-:S05]  /*5eb0*/  IMAD.U32 R7, RZ, RZ, UR4 ;  /* 0x00000004ff077e24 */ /* 0x001fca000f8e00ff */
[----:B------:R-:W-:Y:S02]  /*5ec0*/  LEA R14, R7, R4, 0x18 ;  /* 0x00000004070e7211 */ /* 0x000fe400078ec0ff */
[----:B------:R-:W-:-:S03]  /*5ed0*/  SHF.L.U32 R4, R3, 0x1f, RZ ;  /* 0x0000001f03047819 */ /* 0x000fc600000006ff */
[----:B------:R-:W-:-:S04]  /*5ee0*/  IMAD R13, R5, 0x8, R14 ;  /* 0x00000008050d7824 */ /* 0x000fc800078e020e */
[----:B------:R-:W0:Y:S02]  /*5ef0*/  SYNCS.PHASECHK.TRANS64.TRYWAIT P1, [R13+URZ+0x90], R4 ;  /* 0x000090040d0075a7 */ /* 0x000e24000802017f */
[----:B01----:R-:W-:Y:S05]  /*5f00*/  @!P1 BRA `(.L_x_176) ;  /* 0x0000001400b89947 */ /* 0x003fea0003800000 */
.L_x_212:
[----:B0-----:R-:W-:Y:S01]  /*5f10*/  PRMT R4, R6, 0x9910, RZ ;  /* 0x0000991006047816 */ /* 0x001fe200000000ff */
[----:B------:R0:W-:Y:S03]  /*5f20*/  @!P2 SYNCS.ARRIVE.TRANS64 RZ, [R13+URZ], R11 ;  /* 0x0000000b0dffa9a7 */ /* 0x0001e6000800003f */
[----:B------:R-:W-:-:S13]  /*5f30*/  ISETP.NE.AND P1, PT, R4, 0x2, PT ;  /* 0x000000020400780c */ /* 0x000fda0003f25270 */
[----:B0-----:R-:W-:Y:S05]  /*5f40*/  @P1 BRA `(.L_x_177) ;  /* 0x0000000000041947 */ /* 0x001fea0003800000 */
[----:B------:R-:W-:Y:S01]  /*5f50*/  BPT.TRAP 0x1 ;  /* 0x000000040000795c */ /* 0x000fe20000300000 */
.L_x_177:
[----:B------:R-:W-:Y:S05]  /*5f60*/  @P0 BRA `(.L_x_178) ;  /* 0x0000000000040947 */ /* 0x000fea0003800000 */
[----:B------:R-:W-:Y:S01]  /*5f70*/  BPT.TRAP 0x1 ;  /* 0x000000040000795c */ /* 0x000fe20000300000 */
.L_x_178:
[C---:B------:R-:W-:Y:S01]  /*5f80*/  IMAD R4, R5.reuse, 0x1000, R8 ;  /* 0x0000100005047824 */ /* 0x040fe200078e0208 */
[----:B------:R-:W-:Y:S01]  /*5f90*/  R2UR UR8, R14 ;  /* 0x000000000e0872ca */ /* 0x000fe200000e0000 */
[----:B------:R-:W-:Y:S01]  /*5fa0*/  IMAD R14, R5, 0x2000, R14 ;  /* 0x00002000050e7824 */ /* 0x000fe200078e020e */
[----:B------:R-:W-:Y:S01]  /*5fb0*/  R2UR UR17, R12 ;  /* 0x000000000c1172ca */ /* 0x000fe200000e0000 */
[----:B------:R-:W-:Y:S01]  /*5fc0*/  VIADD R19, R19, 0xffffffff ;  /* 0xffffffff13137836 */ /* 0x000fe20000000000 */
[----:B------:R-:W-:Y:S01]  /*5fd0*/  R2UR UR5, R4 ;  /* 0x00000000040572ca */ /* 0x000fe200000e0000 */
[----:B------:R-:W-:Y:S01]  /*5fe0*/  UIADD3 UR4, UP0, UR20, 0xf0, URZ ;  /* 0x000000f014047890 */ /* 0x000fe2000ff1e03f */
[----:B------:R-:W-:Y:S01]  /*5ff0*/  R2UR UR11, R14 ;  /* 0x000000000e0b72ca */ /* 0x000fe200000e0000 */
[----:B------:R-:W-:Y:S01]  /*6000*/  UIADD3 UR24, UP1, UR20, 0x1f0, URZ ;  /* 0x000001f014187890 */ /* 0x000fe2000ff3e03f */
[----:B------:R-:W-:Y:S01]  /*6010*/  R2UR UR9, R13 ;  /* 0x000000000d0972ca */ /* 0x000fe200000e0000 */
[----:B------:R-:W-:Y:S01]  /*6020*/  VIADD R5, R5, 0x1 ;  /* 0x0000000105057836 */ /* 0x000fe20000000000 */
[----:B------:R-:W-:Y:S01]  /*6030*/  R2UR UR10, R15 ;  /* 0x000000000f0a72ca */ /* 0x000fe200000e0000 */
[----:B------:R-:W-:Y:S01]  /*6040*/  UIADD3.X UR25, URZ, UR21, URZ, UP1, !UPT ;  /* 0x000000153f197290 */ /* 0x000fe20008ffe43f */
[----:B------:R-:W-:Y:S01]  /*6050*/  R2UR UR12, R2 ;  /* 0x00000000020c72ca */ /* 0x000fe200000e0000 */
[----:B------:R-:W-:Y:S01]  /*6060*/  UMOV UR19, 0x30000 ;  /* 0x0003000000137882 */ /* 0x000fe20000000000 */
[----:B------:R-:W-:Y:S01]  /*6070*/  R2UR UR18, R22 ;  /* 0x00000000161272ca */ /* 0x000fe200000e0000 */
[----:B------:R-:W-:Y:S01]  /*6080*/  UMOV UR6, 0x0 ;  /* 0x0000000000067882 */ /* 0x000fe20000000000 */
[----:B------:R-:W-:Y:S01]  /*6090*/  ISETP.GT.AND P3, PT, R19, 0x1, PT ;  /* 0x000000011300780c */ /* 0x000fe20003f64270 */
[----:B------:R-:W-:Y:S01]  /*60a0*/  UIADD3 UR8, UR8, UR5, URZ ;  /* 0x0000000508087290 */ /* 0x000fe2000fffe03f */
[----:B------:R-:W-:Y:S01]  /*60b0*/  ISETP.NE.AND P1, PT, R5, 0x12, PT ;  /* 0x000000120500780c */ /* 0x000fe20003f25270 */
[----:B------:R-:W-:Y:S01]  /*60c0*/  UIADD3.X UR5, URZ, UR21, URZ, UP0, !UPT ;  /* 0x000000153f057290 */ /* 0x000fe200087fe43f */
[----:B------:R-:W-:Y:S01]  /*60d0*/  VIADD R15, R15, 0x40 ;  /* 0x000000400f0f7836 */ /* 0x000fe20000000000 */
[----:B------:R-:W-:Y:S01]  /*60e0*/  UIADD3 UR13, UR11, 0x12200, URZ ;  /* 0x000122000b0d7890 */ /* 0x000fe2000fffe03f */
[----:B------:R-:W-:Y:S01]  /*60f0*/  SEL R4, RZ, 0x1, P1 ;  /* 0x00000001ff047807 */ /* 0x000fe20000800000 */
[----:B------:R-:W-:Y:S01]  /*6100*/  UMOV UR7, 0x10000000 ;  /* 0x1000000000077882 */ /* 0x000fe20000000000 */
[----:B------:R-:W-:Y:S01]  /*6110*/  UMOV UR11, UR17 ;  /* 0x00000011000b7c82 */ /* 0x000fe20008000000 */
[----:B------:R-:W-:-:S02]  /*6120*/  SEL R5, R5, RZ, P1 ;  /* 0x000000ff05057207 */ /* 0x000fc40000800000 */
[----:B------:R-:W-:Y:S01]  /*6130*/  LOP3.LUT R3, R3, R4, RZ, 0x3c, !PT ;  /* 0x0000000403037212 */ /* 0x000fe200078e3cff */
[----:B------:R0:W-:Y:S02]  /*6140*/  UTMALDG.3D.MULTICAST [UR8], [UR4], UR19, desc[UR6] ;  /* 0x00000608040073b4 */ /* 0x0001e40008011813 */
[----:B0-----:R-:W-:Y:S01]  /*6150*/  UMOV UR8, UR13 ;  /* 0x0000000d00087c82 */ /* 0x001fe20008000000 */
[----:B------:R-:W-:Y:S02]  /*6160*/  UMOV UR11, UR18 ;  /* 0x00000012000b7c82 */ /* 0x000fe40008000000 */
[----:B------:R0:W-:Y:S02]  /*6170*/  UTMALDG.3D [UR8], [UR24], desc[UR6] ;  /* 0x00000608180075b4 */ /* 0x0001e40008011000 */
[----:B0-----:R-:W-:Y:S05]  /*6180*/  @P3 BRA `(.L_x_179) ;  /* 0xfffffffc003c3947 */ /* 0x001fea000383ffff */
.L_x_175:
[----:B------:R-:W-:Y:S05]  /*6190*/  BSYNC B1 ;  /* 0x0000000000017941 */ /* 0x000fea0003800000 */
.L_x_174:
[----:B------:R-:W2:Y:S01]  /*61a0*/  LDL.64 R20, [R1] ;  /* 0x0000000001147983 */ /* 0x000ea20000100a00 */
[----:B------:R-:W-:Y:S01]  /*61b0*/  LOP3.LUT P4, RZ, R10, 0xff, RZ, 0xc0, !PT ;  /* 0x000000ff0aff7812 */ /* 0x000fe2000788c0ff */
[----:B------:R-:W-:Y:S01]  /*61c0*/  VIADD R4, R9, UR40 ;  /* 0x0000002809047c36 */ /* 0x000fe20008000000 */
[----:B------:R-:W-:Y:S01]  /*61d0*/  ULDC.64 UR4, c[0x0][0x650] ;  /* 0x0001940000047ab9 */ /* 0x000fe20000000a00 */
[----:B------:R-:W-:Y:S01]  /*61e0*/  IMAD.U32 R9, RZ, RZ, UR40 ;  /* 0x00000028ff097e24 */ /* 0x000fe2000f8e00ff */
[----:B------:R-:W-:Y:S01]  /*61f0*/  UISETP.GE.U32.AND UP0, UPT, UR40, 0x12, UPT ;  /* 0x000000122800788c */ /* 0x000fe2000bf06070 */
[----:B------:R-:W-:Y:S01]  /*6200*/  BSSY B1, `(.L_x_180) ;  /* 0x0000070000017945 */ /* 0x000fe20003800000 */
[----:B------:R-:W-:Y:S01]  /*6210*/  ISETP.GT.U32.AND P1, PT, R4, 0x11, PT ;  /* 0x000000110400780c */ /* 0x000fe20003f24070 */
[----:B------:R-:W-:Y:S01]  /*6220*/  IMAD.MOV.U32 R19, RZ, RZ, -0x1 ;  /* 0xffffffffff137424 */ /* 0x000fe200078e00ff */
[----:B------:R-:W-:Y:S01]  /*6230*/  PRMT R10, RZ, 0x7610, R10 ;  /* 0x00007610ff0a7816 */ /* 0x000fe2000000000a */
[----:B------:R-:W-:Y:S01]  /*6240*/  IMAD.MOV.U32 R22, RZ, RZ, -0x1 ;  /* 0xffffffffff167424 */ /* 0x000fe200078e00ff */
[----:B------:R-:W-:-:S02]  /*6250*/  ISETP.LT.U32.AND P1, PT, R9, 0x12, P1 ;  /* 0x000000120900780c */ /* 0x000fc40000f21070 */
[----:B------:R-:W-:Y:S01]  /*6260*/  PLOP3.LUT P3, PT, PT, PT, UP0, 0x80, 0x0 ;  /* 0x000000000000781c */ /* 0x000fe20003f6f008 */
[----:B------:R-:W0:Y:S01]  /*6270*/  @P4 S2R R7, SR_CgaCtaId ;  /* 0x0000000000074919 */ /* 0x000e220000008800 */
[----:B------:R-:W-:-:S04]  /*6280*/  @P4 MOV R2, 0x400 ;  /* 0x0000040000024802 */ /* 0x000fc80000000f00 */
[----:B0-----:R-:W-:Y:S01]  /*6290*/  @P4 LEA R5, R7, R2, 0x18 ;  /* 0x0000000207054211 */ /* 0x001fe200078ec0ff */
[----:B------:R-:W-:-:S03]  /*62a0*/  IMAD.WIDE.U32 R2, R4, 0x38e38e39, RZ ;  /* 0x38e38e3904027825 */ /* 0x000fc600078e00ff */
[----:B------:R0:W-:Y:S01]  /*62b0*/  @P4 SYNCS.ARRIVE.TRANS64.A1T0 RZ, [R5+URZ+0x158], RZ ;  /* 0x000158ff05ff49a7 */ /* 0x0001e2000810003f */
[----:B------:R-:W-:Y:S01]  /*62c0*/  IMAD.MOV.U32 R2, RZ, RZ, -0x1 ;  /* 0xffffffffff027424 */ /* 0x000fe200078e00ff */
[----:B0-----:R-:W-:Y:S02]  /*62d0*/  SHF.R.U32.HI R5, RZ, 0x2, R3 ;  /* 0x00000002ff057819 */ /* 0x001fe40000011603 */
[----:B------:R-:W-:-:S03]  /*62e0*/  SEL R3, RZ, 0x1, !P1 ;  /* 0x00000001ff037807 */ /* 0x000fc60004800000 */
[----:B------:R-:W-:Y:S01]  /*62f0*/  IMAD R9, R5, -0x12, R4 ;  /* 0xffffffee05097824 */ /* 0x000fe200078e0204 */
[----:B------:R-:W-:Y:S02]  /*6300*/  LOP3.LUT R0, R0, R3, RZ, 0x3c, !PT ;  /* 0x0000000300007212 */ /* 0x000fe400078e3cff */
[----:B------:R-:W-:Y:S02]  /*6310*/  PRMT R3, RZ, 0x7610, R3 ;  /* 0x00007610ff037816 */ /* 0x000fe40000000003 */
[----:B------:R-:W-:Y:S02]  /*6320*/  @P3 LOP3.LUT R0, R0, 0x1, R5, 0x78, !PT ;  /* 0x0000000100003812 */ /* 0x000fe400078e7805 */
[----:B--2---:R-:W-:-:S04]  /*6330*/  IADD3 R18, P4, R18, R20, RZ ;  /* 0x0000001412127210 */ /* 0x004fc80007f9e0ff */
[----:B------:R-:W-:Y:S01]  /*6340*/  ISETP.GE.U32.AND P1, PT, R18, UR4, PT ;  /* 0x0000000412007c0c */ /* 0x000fe2000bf26070 */
[----:B------:R-:W-:-:S05]  /*6350*/  IMAD.X R17, R17, 0x1, R23, P4 ;  /* 0x0000000111117824 */ /* 0x000fca00020e0617 */
[----:B------:R-:W-:-:S13]  /*6360*/  ISETP.GE.U32.AND.EX P1, PT, R17, UR5, PT, P1 ;  /* 0x0000000511007c0c */ /* 0x000fda000bf26110 */
[----:B------:R-:W-:Y:S05]  /*6370*/  @P1 BRA `(.L_x_181) ;  /* 0x0000000400601947 */ /* 0x000fea0003800000 */
[----:B------:R-:W0:Y:S01]  /*6380*/  S2R R12, SR_CTAID.X ;  /* 0x00000000000c7919 */ /* 0x000e220000002500 */
[----:B------:R-:W-:Y:S01]  /*6390*/  ULDC.64 UR4, c[0x0][0x628] ;  /* 0x00018a0000047ab9 */ /* 0x000fe20000000a00 */
[----:B------:R-:W-:Y:S01]  /*63a0*/  ULDC UR7, c[0x0][0x630] ;  /* 0x00018c0000077ab9 */ /* 0x000fe20000000800 */
[----:B------:R-:W-:Y:S01]  /*63b0*/  ISETP.NE.U32.AND P1, PT, RZ, UR4, PT ;  /* 0x00000004ff007c0c */ /* 0x000fe2000bf25070 */
[----:B------:R-:W1:Y:S01]  /*63c0*/  S2R R13, SR_CTAID.Y ;  /* 0x00000000000d7919 */ /* 0x000e620000002600 */
[----:B------:R-:W-:Y:S01]  /*63d0*/  ULDC UR8, c[0x0][0x150] ;  /* 0x0000540000087ab9 */ /* 0x000fe20000000800 */
[----:B------:R-:W-:Y:S01]  /*63e0*/  IMAD.MOV.U32 R2, RZ, RZ, R18 ;  /* 0x000000ffff027224 */ /* 0x000fe200078e0012 */
[----:B------:R-:W-:Y:S01]  /*63f0*/  ISETP.NE.AND.EX P1, PT, RZ, UR5, PT, P1 ;  /* 0x00000005ff007c0c */ /* 0x000fe2000bf25310 */
[----:B------:R-:W-:Y:S01]  /*6400*/  IMAD.MOV.U32 R3, RZ, RZ, R17 ;  /* 0x000000ffff037224 */ /* 0x000fe200078e0011 */
[----:B0-----:R-:W-:-:S11]  /*6410*/  I2FP.F32.U32 R14, R12 ;  /* 0x0000000c000e7245 */ /* 0x001fd60000201000 */
[----:B------:R-:W-:Y:S05]  /*6420*/  @!P1 BRA `(.L_x_182) ;  /* 0x0000000000289947 */ /* 0x000fea0003800000 */
[----:B------:R-:W-:Y:S02]  /*6430*/  ULDC UR6, c[0x0][0x634] ;  /* 0x00018d0000067ab9 */ /* 0x000fe40000000800 */
[----:B------:R-:W-:-:S05]  /*6440*/  IADD3 R3, P1, R18, UR6, RZ ;  /* 0x0000000612037c10 */ /* 0x000fca000ff3e0ff */
[----:B------:R-:W-:-:S04]  /*6450*/  IMAD.X R11, RZ, RZ, R17, P1 ;  /* 0x000000ffff0b7224 */ /* 0x000fc800008e0611 */
[----:B------:R-:W-:-:S04]  /*6460*/  IMAD.WIDE.U32 R4, R11, UR4, RZ ;  /* 0x000000040b047c25 */ /* 0x000fc8000f8e00ff */
[----:B------:R-:W-:-:S04]  /*6470*/  IMAD.WIDE.U32 R4, P1, R3, UR5, R4 ;  /* 0x0000000503047c25 */ /* 0x000fc8000f820004 */
[----:B------:R-:W-:-:S04]  /*6480*/  IMAD.WIDE.U32 R2, R3, UR4, RZ ;  /* 0x0000000403027c25 */ /* 0x000fc8000f8e00ff */
[----:B------:R-:W-:Y:S01]  /*6490*/  IMAD.MOV.U32 R2, RZ, RZ, R5 ;  /* 0x000000ffff027224 */ /* 0x000fe200078e0005 */
[----:B------:R-:W-:Y:S01]  /*64a0*/  IADD3 RZ, P3, R3, R4, RZ ;  /* 0x0000000403ff7210 */ /* 0x000fe20007f7e0ff */
[----:B------:R-:W-:-:S04]  /*64b0*/  IMAD.X R3, RZ, RZ, RZ, P1 ;  /* 0x000000ffff037224 */ /* 0x000fc800008e06ff */
[----:B------:R-:W-:-:S08]  /*64c0*/  IMAD.WIDE.U32.X R2, R11, UR5, R2, P3 ;  /* 0x000000050b027c25 */ /* 0x000fd000098e0402 */
.L_x_182:
[----:B------:R-:W0:Y:S01]  /*64d0*/  LDC R21, c[0x0][0x65c] ;  /* 0x00019700ff157b82 */ /* 0x000e220000000800 */
[--C-:B------:R-:W-:Y:S01]  /*64e0*/  SHF.R.U64 R11, R2, UR7, R3.reuse ;  /* 0x00000007020b7c19 */ /* 0x100fe20008001203 */
[----:B------:R-:W-:Y:S01]  /*64f0*/  FMUL R14, R14, UR8 ;  /* 0x000000080e0e7c20 */ /* 0x000fe20008400000 */
[----:B------:R-:W-:Y:S01]  /*6500*/  SHF.R.U32.HI R2, RZ, UR7, R3 ;  /* 0x00000007ff027c19 */ /* 0x000fe20008011603 */
[----:B------:R-:W-:Y:S01]  /*6510*/  ULDC UR6, c[0x0][0x154] ;  /* 0x0000550000067ab9 */ /* 0x000fe20000000800 */
[----:B------:R-:W-:Y:S01]  /*6520*/  IADD3 R15, P1, RZ, -R11, RZ ;  /* 0x8000000bff0f7210 */ /* 0x000fe20007f3e0ff */
[----:B------:R-:W-:Y:S01]  /*6530*/  ULDC.64 UR4, c[0x0][0x620] ;  /* 0x0001880000047ab9 */ /* 0x000fe20000000a00 */
[----:B-1----:R-:W-:Y:S01]  /*6540*/  I2FP.F32.U32 R3, R13 ;  /* 0x0000000d00037245 */ /* 0x002fe20000201000 */
[----:B------:R-:W1:Y:S01]  /*6550*/  LDC R19, c[0x0][0x144] ;  /* 0x00005100ff137b82 */ /* 0x000e620000000800 */
[----:B------:R-:W2:Y:S01]  /*6560*/  F2I.U32.TRUNC.NTZ R14, R14 ;  /* 0x0000000e000e7305 */ /* 0x000ea2000020f000 */
[----:B------:R-:W-:-:S02]  /*6570*/  IMAD.X R2, RZ, RZ, ~R2, P1 ;  /* 0x000000ffff027224 */ /* 0x000fc400008e0e02 */
[----:B------:R-:W-:Y:S01]  /*6580*/  FMUL R4, R3, UR6 ;  /* 0x0000000603047c20 */ /* 0x000fe20008400000 */
[----:B------:R-:W-:Y:S01]  /*6590*/  IMAD.MOV.U32 R3, RZ, RZ, R17 ;  /* 0x000000ffff037224 */ /* 0x000fe200078e0011 */
[----:B------:R-:W-:Y:S01]  /*65a0*/  ULDC.64 UR6, c[0x0][0x640] ;  /* 0x0001900000067ab9 */ /* 0x000fe20000000a00 */
[----:B------:R-:W-:Y:S01]  /*65b0*/  IMAD R2, R2, UR4, RZ ;  /* 0x0000000402027c24 */ /* 0x000fe2000f8e02ff */
[----:B------:R-:W4:Y:S01]  /*65c0*/  LDC R20, c[0x0][0x148] ;  /* 0x00005200ff147b82 */ /* 0x000f220000000800 */
[----:B------:R-:W-:Y:S01]  /*65d0*/  ISETP.NE.U32.AND P1, PT, RZ, UR6, PT ;  /* 0x00000006ff007c0c */ /* 0x000fe2000bf25070 */
[----:B------:R-:W3:Y:S01]  /*65e0*/  F2I.U32.TRUNC.NTZ R4, R4 ;  /* 0x0000000400047305 */ /* 0x000ee2000020f000 */
[----:B------:R-:W-:Y:S02]  /*65f0*/  IMAD R5, R15, UR5, R2 ;  /* 0x000000050f057c24 */ /* 0x000fe4000f8e0202 */
[----:B------:R-:W-:Y:S01]  /*6600*/  IMAD.MOV.U32 R2, RZ, RZ, R18 ;  /* 0x000000ffff027224 */ /* 0x000fe200078e0012 */
[----:B------:R-:W-:-:S02]  /*6610*/  ISETP.NE.AND.EX P1, PT, RZ, UR7, PT, P1 ;  /* 0x00000007ff007c0c */ /* 0x000fc4000bf25310 */
[----:B0-----:R-:W-:Y:S01]  /*6620*/  ISETP.NE.AND P4, PT, R21, 0x1, PT ;  /* 0x000000011500780c */ /* 0x001fe20003f85270 */
[----:B------:R-:W-:Y:S01]  /*6630*/  IMAD.WIDE.U32 R2, R15, UR4, R2 ;  /* 0x000000040f027c25 */ /* 0x000fe2000f8e0002 */
[----:B------:R-:W-:-:S03]  /*6640*/  ULDC UR4, c[0x0][0x618] ;  /* 0x0001860000047ab9 */ /* 0x000fc60000000800 */
[----:B--2---:R-:W-:Y:S02]  /*6650*/  IMAD.MOV R14, RZ, RZ, -R14 ;  /* 0x000000ffff0e7224 */ /* 0x004fe400078e0a0e */
[----:B------:R-:W-:Y:S02]  /*6660*/  IMAD.IADD R3, R3, 0x1, R5 ;  /* 0x0000000103037824 */ /* 0x000fe400078e0205 */
[----:B-1----:R-:W-:-:S03]  /*6670*/  IMAD R12, R19, R14, R12 ;  /* 0x0000000e130c7224 */ /* 0x002fc600078e020c */
[--C-:B------:R-:W-:Y:S01]  /*6680*/  SHF.R.U64 R14, R2, UR4, R3.reuse ;  /* 0x00000004020e7c19 */ /* 0x100fe20008001203 */
[----:B---3--:R-:W-:Y:S01]  /*6690*/  IMAD.MOV R2, RZ, RZ, -R4 ;  /* 0x000000ffff027224 */ /* 0x008fe200078e0a04 */
[----:B------:R-:W-:Y:S01]  /*66a0*/  SHF.R.U32.HI R3, RZ, UR4, R3 ;  /* 0x00000004ff037c19 */ /* 0x000fe20008011603 */
[----:B------:R-:W-:Y:S02]  /*66b0*/  ULDC UR4, c[0x0][0x608] ;  /* 0x0001820000047ab9 */ /* 0x000fe40000000800 */
[----:B----4-:R-:W-:Y:S01]  /*66c0*/  @P4 IMAD R12, R20, R2, R13 ;  /* 0x00000002140c4224 */ /* 0x010fe200078e020d */
[--C-:B------:R-:W-:Y:S02]  /*66d0*/  SHF.R.U64 R19, R14, UR4, R3.reuse ;  /* 0x000000040e137c19 */ /* 0x100fe40008001203 */
[----:B------:R-:W-:Y:S01]  /*66e0*/  SHF.R.U32.HI R2, RZ, UR4, R3 ;  /* 0x00000004ff027c19 */ /* 0x000fe20008011603 */
[----:B------:R-:W-:-:S03]  /*66f0*/  ULDC UR4, c[0x0][0x658] ;  /* 0x0001960000047ab9 */ /* 0x000fc60000000800 */
[--C-:B------:R-:W-:Y:S02]  /*6700*/  SHF.R.U64 R13, R19, UR4, R2.reuse ;  /* 0x00000004130d7c19 */ /* 0x100fe40008001202 */
[----:B------:R-:W-:-:S03]  /*6710*/  SHF.R.U32.HI R2, RZ, UR4, R2 ;  /* 0x00000004ff027c19 */ /* 0x000fc60008011602 */
[----:B------:R-:W-:Y:S02]  /*6720*/  IMAD.MOV.U32 R4, RZ, RZ, R13 ;  /* 0x000000ffff047224 */ /* 0x000fe400078e000d */
[----:B------:R-:W-:Y:S01]  /*6730*/  IMAD.MOV.U32 R3, RZ, RZ, R2 ;  /* 0x000000ffff037224 */ /* 0x000fe200078e0002 */
[----:B------:R-:W-:Y:S06]  /*6740*/  @!P1 BRA `(.L_x_183) ;  /* 0x00000000002c9947 */ /* 0x000fec0003800000 */
        /* <DEDUP_REMOVED lines=9> */
[----:B------:R-:W-:-:S04]  /*67e0*/  IMAD.WIDE.U32.X R2, R15, UR7, R2, P3 ;  /* 0x000000070f027c25 */ /* 0x000fc800098e0402 */
[----:B------:R-:W-:-:S07]  /*67f0*/  IMAD.MOV.U32 R4, RZ, RZ, R2 ;  /* 0x000000ffff047224 */ /* 0x000fce00078e0002 */
.L_x_183:
[----:B------:R-:W-:Y:S01]  /*6800*/  ULDC UR4, c[0x0][0x648] ;  /* 0x0001920000047ab9 */ /* 0x000fe20000000800 */
[----:B------:R-:W-:Y:S01]  /*6810*/  LOP3.LUT R2, R19, UR15, RZ, 0xc0, !PT ;  /* 0x0000000f13027c12 */ /* 0x000fe2000f8ec0ff */
[----:B------:R-:W-:Y:S01]  /*6820*/  ULDC UR5, c[0x0][0x610] ;  /* 0x0001840000057ab9 */ /* 0x000fe20000000800 */
[----:B------:R-:W-:Y:S01]  /*6830*/  SHF.R.U64 R3, R4, UR4, R3 ;  /* 0x0000000404037c19 */ /* 0x000fe20008001203 */
[----:B------:R-:W-:Y:S01]  /*6840*/  ULDC UR4, c[0x0][0x638] ;  /* 0x00018e0000047ab9 */ /* 0x000fe20000000800 */
[----:B------:R-:W-:-:S03]  /*6850*/  LOP3.LUT R14, R14, UR14, RZ, 0xc0, !PT ;  /* 0x0000000e0e0e7c12 */ /* 0x000fc6000f8ec0ff */
[----:B------:R-:W-:Y:S02]  /*6860*/  IMAD.MOV R4, RZ, RZ, -R3 ;  /* 0x000000ffff047224 */ /* 0x000fe400078e0a03 */
[----:B------:R-:W-:Y:S02]  /*6870*/  IMAD R3, R3, UR16, R2 ;  /* 0x0000001003037c24 */ /* 0x000fe4000f8e0202 */
[----:B------:R-:W-:Y:S01]  /*6880*/  IMAD R13, R4, UR4, R13 ;  /* 0x00000004040d7c24 */ /* 0x000fe2000f8e020d */
[----:B------:R-:W-:Y:S01]  /*6890*/  ULDC UR4, c[0x0][0x600] ;  /* 0x0001800000047ab9 */ /* 0x000fe20000000800 */
[----:B------:R-:W-:Y:S02]  /*68a0*/  IMAD R12, R3, UR5, R12 ;  /* 0x00000005030c7c24 */ /* 0x000fe4000f8e020c */
[----:B------:R-:W-:Y:S02]  /*68b0*/  IMAD R13, R13, UR4, R14 ;  /* 0x000000040d0d7c24 */ /* 0x000fe4000f8e020e */
[----:B------:R-:W-:-:S02]  /*68c0*/  IMAD.MOV.U32 R3, RZ, RZ, 0x1 ;  /* 0x00000001ff037424 */ /* 0x000fc400078e00ff */
[----:B------:R-:W-:Y:S01]  /*68d0*/  IMAD.MOV.U32 R2, RZ, RZ, R11 ;  /* 0x000000ffff027224 */ /* 0x000fe200078e000b */
[----:B------:R-:W-:Y:S02]  /*68e0*/  SEL R22, R13, R12, !P4 ;  /* 0x0000000c0d167207 */ /* 0x000fe40006000000 */
[----:B------:R-:W-:-:S07]  /*68f0*/  SEL R19, R12, R13, !P4 ;  /* 0x0000000d0c137207 */ /* 0x000fce0006000000 */
.L_x_181:
[----:B------:R-:W-:Y:S05]  /*6900*/  BSYNC B1 ;  /* 0x0000000000017941 */ /* 0x000fea0003800000 */
.L_x_180:
[----:B------:R-:W-:-:S13]  /*6910*/  LOP3.LUT P1, RZ, R3, 0xff, RZ, 0xc0, !PT ;  /* 0x000000ff03ff7812 */ /* 0x000fda000782c0ff */
[----:B------:R-:W-:Y:S05]  /*6920*/  @P1 BRA `(.L_x_184) ;  /* 0xfffffff4001c1947 */ /* 0x000fea000383ffff */
[----:B------:R-:W-:Y:S05]  /*6930*/  BSYNC B0 ;  /* 0x0000000000007941 */ /* 0x000fea0003800000 */
.L_x_172:
[----:B------:R-:W-:-:S03]  /*6940*/  UMOV UR4, 0xffffffff ;  /* 0xffffffff00047882 */ /* 0x000fc60000000000 */
[----:B------:R-:W-:Y:S05]  /*6950*/  BRA.DIV UR4, `(.L_x_185) ;  /* 0x0000000e04387947 */ /* 0x000fea000b800000 */
[----:B------:R-:W-:-:S13]  /*6960*/  ELECT P6, URZ, PT ;  /* 0x00000000003f782f */ /* 0x000fda00038c0000 */
.L_x_215:
[----:B------:R-:W-:Y:S04]  /*6970*/  BSSY B0, `(.L_x_186) ;  /* 0x00000a9000007945 */ /* 0x000fe80003800000 */
[----:B------:R-:W-:Y:S05]  /*6980*/  @!P6 BRA `(.L_x_187) ;  /* 0x00000008009ce947 */ /* 0x000fea0003800000 */
[----:B------:R-:W-:-:S04]  /*6990*/  LOP3.LUT R16, R16, 0x2, RZ, 0xfc, !PT ;  /* 0x0000000210107812 */ /* 0x000fc800078efcff */
[----:B------:R-:W-:-:S13]  /*69a0*/  ISETP.NE.AND P0, PT, R16, 0x3, PT ;  /* 0x000000031000780c */ /* 0x000fda0003f05270 */
[----:B------:R-:W-:Y:S05]  /*69b0*/  @!P0 BRA `(.L_x_188) ;  /* 0x0000000000048947 */ /* 0x000fea0003800000 */
[----:B------:R-:W-:Y:S01]  /*69c0*/  BPT.TRAP 0x1 ;  /* 0x000000040000795c */ /* 0x000fe20000300000 */
.L_x_188:
[----:B------:R-:W0:Y:S01]  /*69d0*/  S2R R3, SR_CgaCtaId ;  /* 0x0000000000037919 */ /* 0x000e220000008800 */
[----:B------:R-:W-:Y:S02]  /*69e0*/  MOV R2, 0x400 ;  /* 0x0000040000027802 */ /* 0x000fe40000000f00 */
[----:B------:R-:W-:Y:S02]  /*69f0*/  SHF.L.U32 R4, R0, 0x1f, RZ ;  /* 0x0000001f00047819 */ /* 0x000fe400000006ff */
[----:B0-----:R-:W-:-:S05]  /*6a00*/  LEA R2, R3, R2, 0x18 ;  /* 0x0000000203027211 */ /* 0x001fca00078ec0ff */
[----:B------:R-:W-:-:S04]  /*6a10*/  VIADD R2, R2, 0x90 ;  /* 0x0000009002027836 */ /* 0x000fc80000000000 */
[C---:B------:R-:W-:Y:S02]  /*6a20*/  IMAD R7, R9.reuse, 0x8, R2 ;  /* 0x0000000809077824 */ /* 0x040fe400078e0202 */
[----:B------:R-:W-:Y:S02]  /*6a30*/  VIADD R9, R9, 0x1 ;  /* 0x0000000109097836 */ /* 0x000fe40000000000 */
[----:B------:R-:W0:Y:S03]  /*6a40*/  SYNCS.PHASECHK.TRANS64.TRYWAIT P0, [R7+URZ], R4 ;  /* 0x00000004070075a7 */ /* 0x000e26000800017f */
[----:B------:R-:W-:-:S04]  /*6a50*/  ISETP.NE.AND P1, PT, R9, 0x12, PT ;  /* 0x000000120900780c */ /* 0x000fc80003f25270 */
[----:B------:R-:W-:Y:S02]  /*6a60*/  SEL R3, RZ, 0x1, P1 ;  /* 0x00000001ff037807 */ /* 0x000fe40000800000 */
[----:B------:R-:W-:Y:S02]  /*6a70*/  SEL R9, R9, RZ, P1 ;  /* 0x000000ff09097207 */ /* 0x000fe40000800000 */
[----:B------:R-:W-:-:S03]  /*6a80*/  LOP3.LUT R6, R0, R3, RZ, 0x3c, !PT ;  /* 0x0000000300067212 */ /* 0x000fc600078e3cff */
[----:B------:R-:W-:Y:S01]  /*6a90*/  IMAD R8, R9, 0x8, R2 ;  /* 0x0000000809087824 */ /* 0x000fe200078e0202 */
[----:B------:R-:W-:Y:S01]  /*6aa0*/  SHF.L.U32 R5, R6, 0x1f, RZ ;  /* 0x0000001f06057819 */ /* 0x000fe200000006ff */
[----:B0-----:R-:W-:Y:S06]  /*6ab0*/  @!P0 BRA `(.L_x_189) ;  /* 0x0000000c00008947 */ /* 0x001fec0003800000 */
.L_x_216:
[----:B------:R-:W1:Y:S01]  /*6ac0*/  SYNCS.PHASECHK.TRANS64.TRYWAIT P0, [R8+URZ], R5 ;  /* 0x00000005080075a7 */ /* 0x000e62000800017f */
[----:B------:R-:W-:-:S05]  /*6ad0*/  VIADD R0, R9, 0x1 ;  /* 0x0000000109007836 */ /* 0x000fca0000000000 */
[----:B------:R-:W-:-:S04]  /*6ae0*/  ISETP.NE.AND P1, PT, R0, 0x12, PT ;  /* 0x000000120000780c */ /* 0x000fc80003f25270 */
[----:B------:R-:W-:Y:S02]  /*6af0*/  SEL R3, RZ, 0x1, P1 ;  /* 0x00000001ff037807 */ /* 0x000fe40000800000 */
[----:B0-----:R-:W-:Y:S02]  /*6b00*/  SEL R7, R0, RZ, P1 ;  /* 0x000000ff00077207 */ /* 0x001fe40000800000 */
[----:B------:R-:W-:-:S03]  /*6b10*/  LOP3.LUT R6, R6, R3, RZ, 0x3c, !PT ;  /* 0x0000000306067212 */ /* 0x000fc600078e3cff */
[----:B------:R-:W-:Y:S01]  /*6b20*/  IMAD R9, R7, 0x8, R2 ;  /* 0x0000000807097824 */ /* 0x000fe200078e0202 */
[----:B------:R-:W-:Y:S01]  /*6b30*/  SHF.L.U32 R4, R6, 0x1f, RZ ;  /* 0x0000001f06047819 */ /* 0x000fe200000006ff */
[----:B-1----:R-:W-:Y:S06]  /*6b40*/  @!P0 BRA `(.L_x_190) ;  /* 0x0000000800f08947 */ /* 0x002fec0003800000 */
.L_x_217:
[----:B------:R-:W1:Y:S01]  /*6b50*/  SYNCS.PHASECHK.TRANS64.TRYWAIT P0, [R9+URZ], R4 ;  /* 0x00000004090075a7 */ /* 0x000e62000800017f */
[----:B------:R-:W-:-:S05]  /*6b60*/  VIADD R0, R7, 0x1 ;  /* 0x0000000107007836 */ /* 0x000fca0000000000 */
[----:B------:R-:W-:-:S04]  /*6b70*/  ISETP.NE.AND P1, PT, R0, 0x12, PT ;  /* 0x000000120000780c */ /* 0x000fc80003f25270 */
[----:B------:R-:W-:Y:S02]  /*6b80*/  SEL R3, RZ, 0x1, P1 ;  /* 0x00000001ff037807 */ /* 0x000fe40000800000 */
[----:B------:R-:W-:Y:S02]  /*6b90*/  SEL R7, R0, RZ, P1 ;  /* 0x000000ff00077207 */ /* 0x000fe40000800000 */
[----:B------:R-:W-:-:S03]  /*6ba0*/  LOP3.LUT R6, R6, R3, RZ, 0x3c, !PT ;  /* 0x0000000306067212 */ /* 0x000fc600078e3cff */
[----:B0-----:R-:W-:Y:S01]  /*6bb0*/  IMAD R8, R7, 0x8, R2 ;  /* 0x0000000807087824 */ /* 0x001fe200078e0202 */
[----:B------:R-:W-:Y:S01]  /*6bc0*/  SHF.L.U32 R5, R6, 0x1f, RZ ;  /* 0x0000001f06057819 */ /* 0x000fe200000006ff */
[----:B-1----:R-:W-:Y:S06]  /*6bd0*/  @!P0 BRA `(.L_x_191) ;  /* 0x0000000800e08947 */ /* 0x002fec0003800000 */
.L_x_218:
        /* <DEDUP_REMOVED lines=9> */
.L_x_219:
        /* <DEDUP_REMOVED lines=9> */
.L_x_220:
        /* <DEDUP_REMOVED lines=9> */
.L_x_221:
        /* <DEDUP_REMOVED lines=9> */
.L_x_222:
        /* <DEDUP_REMOVED lines=9> */
.L_x_223:
        /* <DEDUP_REMOVED lines=9> */
.L_x_224:
        /* <DEDUP_REMOVED lines=9> */
.L_x_225:
        /* <DEDUP_REMOVED lines=9> */
.L_x_226:
        /* <DEDUP_REMOVED lines=9> */
.L_x_227:
        /* <DEDUP_REMOVED lines=9> */
.L_x_228:
        /* <DEDUP_REMOVED lines=9> */
.L_x_229:
        /* <DEDUP_REMOVED lines=9> */
.L_x_230:
[----:B------:R-:W1:Y:S01]  /*72a0*/  SYNCS.PHASECHK.TRANS64.TRYWAIT P0, [R8+URZ], R5 ;  /* 0x00000005080075a7 */ /* 0x000e62000800017f */
[----:B------:R-:W-:-:S05]  /*72b0*/  VIADD R0, R7, 0x1 ;  /* 0x0000000107007836 */ /* 0x000fca0000000000 */
[----:B------:R-:W-:-:S04]  /*72c0*/  ISETP.NE.AND P1, PT, R0, 0x12, PT ;  /* 0x000000120000780c */ /* 0x000fc80003f25270 */
[----:B------:R-:W-:Y:S02]  /*72d0*/  SEL R3, RZ, 0x1, P1 ;  /* 0x00000001ff037807 */ /* 0x000fe40000800000 */
[----:B------:R-:W-:Y:S02]  /*72e0*/  SEL R7, R0, RZ, P1 ;  /* 0x000000ff00077207 */ /* 0x000fe40000800000 */
[----:B0-----:R-:W-:-:S03]  /*72f0*/  LOP3.LUT R9, R6, R3, RZ, 0x3c, !PT ;  /* 0x0000000306097212 */ /* 0x001fc600078e3cff */
[----:B------:R-:W-:Y:S01]  /*7300*/  IMAD R11, R7, 0x8, R2 ;  /* 0x00000008070b7824 */ /* 0x000fe200078e0202 */
[----:B------:R-:W-:Y:S01]  /*7310*/  SHF.L.U32 R6, R9, 0x1f, RZ ;  /* 0x0000001f09067819 */ /* 0x000fe200000006ff */
[----:B-1----:R-:W-:Y:S06]  /*7320*/  @!P0 BRA `(.L_x_204) ;  /* 0x0000000800108947 */ /* 0x002fec0003800000 */
.L_x_231:
[----:B------:R-:W1:Y:S01]  /*7330*/  SYNCS.PHASECHK.TRANS64.TRYWAIT P0, [R11+URZ], R6 ;  /* 0x000000060b0075a7 */ /* 0x000e62000800017f */
[----:B------:R-:W-:-:S05]  /*7340*/  VIADD R0, R7, 0x1 ;  /* 0x0000000107007836 */ /* 0x000fca0000000000 */
[----:B------:R-:W-:-:S04]  /*7350*/  ISETP.NE.AND P1, PT, R0, 0x12, PT ;  /* 0x000000120000780c */ /* 0x000fc80003f25270 */
[----:B------:R-:W-:Y:S02]  /*7360*/  SEL R4, RZ, 0x1, P1 ;  /* 0x00000001ff047807 */ /* 0x000fe40000800000 */
[----:B------:R-:W-:Y:S02]  /*7370*/  SEL R3, R0, RZ, P1 ;  /* 0x000000ff00037207 */ /* 0x000fe40000800000 */
[----:B------:R-:W-:Y:S01]  /*7380*/  LOP3.LUT R0, R9, R4, RZ, 0x3c, !PT ;  /* 0x0000000409007212 */ /* 0x000fe200078e3cff */
[----:B-1----:R-:W-:Y:S06]  /*7390*/  @!P0 BRA `(.L_x_205) ;  /* 0x0000000800088947 */ /* 0x002fec0003800000 */
.L_x_232:
[----:B------:R-:W-:Y:S01]  /*73a0*/  IMAD R3, R3, 0x8, R2 ;  /* 0x0000000803037824 */ /* 0x000fe200078e0202 */
[----:B------:R-:W-:-:S07]  /*73b0*/  SHF.L.U32 R0, R0, 0x1f, RZ ;  /* 0x0000001f00007819 */ /* 0x000fce00000006ff */
.L_x_206:
[----:B--2---:R2:W4:Y:S02]  /*73c0*/  SYNCS.PHASECHK.TRANS64.TRYWAIT P0, [R3+URZ], R0 ;  /* 0x00000000030075a7 */ /* 0x004524000800017f */
[----:B----4-:R-:W-:Y:S05]  /*73d0*/  @!P0 NANOSLEEP.SYNCS 0x989680 ;  /* 0x009896800000895d */ /* 0x010fea0003900000 */
[----:B------:R-:W4:Y:S02]  /*73e0*/  @!P0 SYNCS.PHASECHK.TRANS64 P0, [R3+URZ], R0 ;  /* 0x00000000030085a7 */ /* 0x000f24000800007f */
[----:B----4-:R-:W-:Y:S05]  /*73f0*/  @!P0 BRA `(.L_x_206) ;  /* 0xfffffffc00f08947 */ /* 0x010fea000383ffff */
.L_x_187:
[----:B------:R-:W-:Y:S05]  /*7400*/  BSYNC B0 ;  /* 0x0000000000007941 */ /* 0x000fea0003800000 */
.L_x_186:
[----:B------:R-:W-:Y:S05]  /*7410*/  EXIT ;  /* 0x000000000000794d */ /* 0x000fea0003800000 */
.L_x_20:
[----:B-1----:R1:W2:Y:S02]  /*7420*/  SYNCS.PHASECHK.TRANS64.TRYWAIT P0, [R96+URZ], R3 ;  /* 0x00000003600075a7 */ /* 0x0022a4000800017f */
[----:B--2---:R-:W-:Y:S05]  /*7430*/  @!P0 NANOSLEEP.SYNCS 0x989680 ;  /* 0x009896800000895d */ /* 0x004fea0003900000 */
[----:B------:R-:W2:Y:S02]  /*7440*/  @!P0 SYNCS.PHASECHK.TRANS64 P0, [R96+URZ], R3 ;  /* 0x00000003600085a7 */ /* 0x000ea4000800007f */
[----:B--2---:R-:W-:Y:S05]  /*7450*/  @!P0 BRA `(.L_x_20) ;  /* 0xfffffffc00f08947 */ /* 0x004fea000383ffff */
[----:B------:R-:W-:Y:S05]  /*7460*/  BRA `(.L_x_207) ;  /* 0xffffffa400187947 */ /* 0x000fea000383ffff */
.L_x_25:
[----:B--2---:R2:W3:Y:S02]  /*7470*/  SYNCS.PHASECHK.TRANS64.TRYWAIT P1, [R3+URZ], R0 ;  /* 0x00000000030075a7 */ /* 0x0044e4000802017f */
[----:B---3--:R-:W-:Y:S05]  /*7480*/  @!P1 NANOSLEEP.SYNCS 0x989680 ;  /* 0x009896800000995d */ /* 0x008fea0003900000 */
[----:B------:R-:W3:Y:S02]  /*7490*/  @!P1 SYNCS.PHASECHK.TRANS64 P1, [R3+URZ], R0 ;  /* 0x00000000030095a7 */ /* 0x000ee4000802007f */
[----:B---3--:R-:W-:Y:S05]  /*74a0*/  @!P1 BRA `(.L_x_25) ;  /* 0xfffffffc00f09947 */ /* 0x008fea000383ffff */
[----:B------:R-:W-:Y:S05]  /*74b0*/  BRA `(.L_x_24) ;  /* 0xffffffa400807947 */ /* 0x000fea000383ffff */
.L_x_30:
[----:B--2---:R-:W-:-:S04]  /*74c0*/  IMAD.U32 R5, RZ, RZ, UR4 ;  /* 0x00000004ff057e24 */ /* 0x004fc8000f8e00ff */
[----:B------:R2:W3:Y:S03]  /*74d0*/  SYNCS.PHASECHK.TRANS64.TRYWAIT P1, [R5+URZ], R4 ;  /* 0x00000004050075a7 */ /* 0x0004e6000802017f */
[----:B---3--:R-:W-:Y:S05]  /*74e0*/  @!P1 NANOSLEEP.SYNCS 0x989680 ;  /* 0x009896800000995d */ /* 0x008fea0003900000 */
[----:B------:R-:W3:Y:S02]  /*74f0*/  @!P1 SYNCS.PHASECHK.TRANS64 P1, [R5+URZ], R4 ;  /* 0x00000004050095a7 */ /* 0x000ee4000802007f */
[----:B---3--:R-:W-:Y:S05]  /*7500*/  @!P1 BRA `(.L_x_30) ;  /* 0xfffffffc00ec9947 */ /* 0x008fea000383ffff */
[----:B------:R-:W-:Y:S05]  /*7510*/  BRA `(.L_x_29) ;  /* 0xffffffa400f87947 */ /* 0x000fea000383ffff */
.L_x_36:
[----:B-1----:R1:W2:Y:S02]  /*7520*/  SYNCS.PHASECHK.TRANS64.TRYWAIT P0, [R96+URZ+0x10], R3 ;  /* 0x00001003600075a7 */ /* 0x0022a4000800017f */
[----:B--2---:R-:W-:Y:S05]  /*7530*/  @!P0 NANOSLEEP.SYNCS 0x989680 ;  /* 0x009896800000895d */ /* 0x004fea0003900000 */
[----:B------:R-:W2:Y:S02]  /*7540*/  @!P0 SYNCS.PHASECHK.TRANS64 P0, [R96+URZ+0x10], R3 ;  /* 0x00001003600085a7 */ /* 0x000ea4000800007f */
[----:B--2---:R-:W-:Y:S05]  /*7550*/  @!P0 BRA `(.L_x_36) ;  /* 0xfffffffc00f08947 */ /* 0x004fea000383ffff */
[----:B------:R-:W-:Y:S05]  /*7560*/  BRA `(.L_x_208) ;  /* 0xffffffac00047947 */ /* 0x000fea000383ffff */
.L_x_173:
[----:B------:R-:W-:Y:S01]  /*7570*/  BSSY B1, `(.L_x_209) ;  /* 0x0000006000017945 */ /* 0x000fe20003800000 */
[----:B------:R-:W-:-:S07]  /*7580*/  IMAD.MOV.U32 R15, RZ, RZ, -0x1 ;  /* 0xffffffffff0f7424 */ /* 0x000fce00078e00ff */
[----:B---3-5:R-:W-:Y:S05]  /*7590*/  WARPSYNC.COLLECTIVE R15, `(.L_x_210) ;  /* 0x000000000f0c7348 */ /* 0x028fea0003c00000 */
[----:B------:R-:W-:Y:S02]  /*75a0*/  ELECT P6, UR62, PT ;  /* 0x00000000003e782f */ /* 0x000fe400038c0000 */
[----:B------:R-:W-:Y:S01]  /*75b0*/  MOV R14, UR62 ;  /* 0x0000003e000e7c02 */ /* 0x000fe20008000f00 */
[----:B---3-5:R-:W-:Y:S10]  /*75c0*/  ENDCOLLECTIVE ;  /* 0x000000000000791b */ /* 0x028ff40003800000 */
.L_x_210:
[----:B------:R-:W-:Y:S05]  /*75d0*/  BSYNC B1 ;  /* 0x0000000000017941 */ /* 0x000fea0003800000 */
.L_x_209:
[----:B------:R-:W-:Y:S05]  /*75e0*/  BRA `(.L_x_211) ;  /* 0xffffffe400f87947 */ /* 0x000fea000383ffff */
.L_x_176:
[----:B0-----:R0:W1:Y:S02]  /*75f0*/  SYNCS.PHASECHK.TRANS64.TRYWAIT P1, [R13+URZ+0x90], R4 ;  /* 0x000090040d0075a7 */ /* 0x001064000802017f */
[----:B-1----:R-:W-:Y:S05]  /*7600*/  @!P1 NANOSLEEP.SYNCS 0x989680 ;  /* 0x009896800000995d */ /* 0x002fea0003900000 */
[----:B------:R-:W1:Y:S02]  /*7610*/  @!P1 SYNCS.PHASECHK.TRANS64 P1, [R13+URZ+0x90], R4 ;  /* 0x000090040d0095a7 */ /* 0x000e64000802007f */
[----:B-1----:R-:W-:Y:S05]  /*7620*/  @!P1 BRA `(.L_x_176) ;  /* 0xfffffffc00f09947 */ /* 0x002fea000383ffff */
[----:B------:R-:W-:Y:S05]  /*7630*/  BRA `(.L_x_212) ;  /* 0xffffffe800347947 */ /* 0x000fea000383ffff */
.L_x_185:
[----:B------:R-:W-:Y:S01]  /*7640*/  BSSY B0, `(.L_x_213) ;  /* 0x0000006000007945 */ /* 0x000fe20003800000 */
[----:B------:R-:W-:-:S07]  /*7650*/  IMAD.MOV.U32 R15, RZ, RZ, -0x1 ;  /* 0xffffffffff0f7424 */ /* 0x000fce00078e00ff */
[----:B---3-5:R-:W-:Y:S05]  /*7660*/  WARPSYNC.COLLECTIVE R15, `(.L_x_214) ;  /* 0x000000000f0c7348 */ /* 0x028fea0003c00000 */
[----:B------:R-:W-:Y:S02]  /*7670*/  ELECT P6, UR62, PT ;  /* 0x00000000003e782f */ /* 0x000fe400038c0000 */
[----:B------:R-:W-:Y:S01]  /*7680*/  MOV R14, UR62 ;  /* 0x0000003e000e7c02 */ /* 0x000fe20008000f00 */
[----:B---3-5:R-:W-:Y:S10]  /*7690*/  ENDCOLLECTIVE ;  /* 0x000000000000791b */ /* 0x028ff40003800000 */
.L_x_214:
[----:B------:R-:W-:Y:S05]  /*76a0*/  BSYNC B0 ;  /* 0x0000000000007941 */ /* 0x000fea0003800000 */
.L_x_213:
[----:B------:R-:W-:Y:S05]  /*76b0*/  BRA `(.L_x_215) ;  /* 0xfffffff000ac7947 */ /* 0x000fea000383ffff */
.L_x_189:
[----:B0-----:R0:W1:Y:S02]  /*76c0*/  SYNCS.PHASECHK.TRANS64.TRYWAIT P0, [R7+URZ], R4 ;  /* 0x00000004070075a7 */ /* 0x001064000800017f */
[----:B-1----:R-:W-:Y:S05]  /*76d0*/  @!P0 NANOSLEEP.SYNCS 0x989680 ;  /* 0x009896800000895d */ /* 0x002fea0003900000 */
[----:B------:R-:W1:Y:S02]  /*76e0*/  @!P0 SYNCS.PHASECHK.TRANS64 P0, [R7+URZ], R4 ;  /* 0x00000004070085a7 */ /* 0x000e64000800007f */
[----:B-1----:R-:W-:Y:S05]  /*76f0*/  @!P0 BRA `(.L_x_189) ;  /* 0xfffffffc00f08947 */ /* 0x002fea000383ffff */
[----:B------:R-:W-:Y:S05]  /*7700*/  BRA `(.L_x_216) ;  /* 0xfffffff000ec7947 */ /* 0x000fea000383ffff */
.L_x_190:
[----:B0-----:R0:W1:Y:S02]  /*7710*/  SYNCS.PHASECHK.TRANS64.TRYWAIT P0, [R8+URZ], R5 ;  /* 0x00000005080075a7 */ /* 0x001064000800017f */
[----:B-1----:R-:W-:Y:S05]  /*7720*/  @!P0 NANOSLEEP.SYNCS 0x989680 ;  /* 0x009896800000895d */ /* 0x002fea0003900000 */
[----:B------:R-:W1:Y:S02]  /*7730*/  @!P0 SYNCS.PHASECHK.TRANS64 P0, [R8+URZ], R5 ;  /* 0x00000005080085a7 */ /* 0x000e64000800007f */
[----:B-1----:R-:W-:Y:S05]  /*7740*/  @!P0 BRA `(.L_x_190) ;  /* 0xfffffffc00f08947 */ /* 0x002fea000383ffff */
[----:B------:R-:W-:Y:S05]  /*7750*/  BRA `(.L_x_217) ;  /* 0xfffffff000fc7947 */ /* 0x000fea000383ffff */
.L_x_191:
[----:B0-----:R0:W1:Y:S02]  /*7760*/  SYNCS.PHASECHK.TRANS64.TRYWAIT P0, [R9+URZ], R4 ;  /* 0x00000004090075a7 */ /* 0x001064000800017f */
[----:B-1----:R-:W-:Y:S05]  /*7770*/  @!P0 NANOSLEEP.SYNCS 0x989680 ;  /* 0x009896800000895d */ /* 0x002fea0003900000 */
[----:B------:R-:W1:Y:S02]  /*7780*/  @!P0 SYNCS.PHASECHK.TRANS64 P0, [R9+URZ], R4 ;  /* 0x00000004090085a7 */ /* 0x000e64000800007f */
[----:B-1----:R-:W-:Y:S05]  /*7790*/  @!P0 BRA `(.L_x_191) ;  /* 0xfffffffc00f08947 */ /* 0x002fea000383ffff */
[----:B------:R-:W-:Y:S05]  /*77a0*/  BRA `(.L_x_218) ;  /* 0xfffffff4000c7947 */ /* 0x000fea000383ffff */
.L_x_192:
[----:B0-----:R0:W1:Y:S02]  /*77b0*/  SYNCS.PHASECHK.TRANS64.TRYWAIT P0, [R8+URZ], R5 ;  /* 0x00000005080075a7 */ /* 0x001064000800017f */
[----:B-1----:R-:W-:Y:S05]  /*77c0*/  @!P0 NANOSLEEP.SYNCS 0x989680 ;  /* 0x009896800000895d */ /* 0x002fea0003900000 */
[----:B------:R-:W1:Y:S02]  /*77d0*/  @!P0 SYNCS.PHASECHK.TRANS64 P0, [R8+URZ], R5 ;  /* 0x00000005080085a7 */ /* 0x000e64000800007f */
[----:B-1----:R-:W-:Y:S05]  /*77e0*/  @!P0 BRA `(.L_x_192) ;  /* 0xfffffffc00f08947 */ /* 0x002fea000383ffff */
[----:B------:R-:W-:Y:S05]  /*77f0*/  BRA `(.L_x_219) ;  /* 0xfffffff4001c7947 */ /* 0x000fea000383ffff */
.L_x_193:
[----:B0-----:R0:W1:Y:S02]  /*7800*/  SYNCS.PHASECHK.TRANS64.TRYWAIT P0, [R9+URZ], R4 ;  /* 0x00000004090075a7 */ /* 0x001064000800017f */
[----:B-1----:R-:W-:Y:S05]  /*7810*/  @!P0 NANOSLEEP.SYNCS 0x989680 ;  /* 0x009896800000895d */ /* 0x002fea0003900000 */
[----:B------:R-:W1:Y:S02]  /*7820*/  @!P0 SYNCS.PHASECHK.TRANS64 P0, [R9+URZ], R4 ;  /* 0x00000004090085a7 */ /* 0x000e64000800007f */
[----:B-1----:R-:W-:Y:S05]  /*7830*/  @!P0 BRA `(.L_x_193) ;  /* 0xfffffffc00f08947 */ /* 0x002fea000383ffff */
[----:B------:R-:W-:Y:S05]  /*7840*/  BRA `(.L_x_220) ;  /* 0xfffffff4002c7947 */ /* 0x000fea000383ffff */
.L_x_194:
[----:B0-----:R0:W1:Y:S02]  /*7850*/  SYNCS.PHASECHK.TRANS64.TRYWAIT P0, [R8+URZ], R5 ;  /* 0x00000005080075a7 */ /* 0x001064000800017f */
[----:B-1----:R-:W-:Y:S05]  /*7860*/  @!P0 NANOSLEEP.SYNCS 0x989680 ;  /* 0x009896800000895d */ /* 0x002fea0003900000 */
[----:B------:R-:W1:Y:S02]  /*7870*/  @!P0 SYNCS.PHASECHK.TRANS64 P0, [R8+URZ], R5 ;  /* 0x00000005080085a7 */ /* 0x000e64000800007f */
[----:B-1----:R-:W-:Y:S05]  /*7880*/  @!P0 BRA `(.L_x_194) ;  /* 0xfffffffc00f08947 */ /* 0x002fea000383ffff */
[----:B------:R-:W-:Y:S05]  /*7890*/  BRA `(.L_x_221) ;  /* 0xfffffff4003c7947 */ /* 0x000fea000383ffff */
.L_x_195:
[----:B0-----:R0:W1:Y:S02]  /*78a0*/  SYNCS.PHASECHK.TRANS64.TRYWAIT P0, [R9+URZ], R4 ;  /* 0x00000004090075a7 */ /* 0x001064000800017f */
[----:B-1----:R-:W-:Y:S05]  /*78b0*/  @!P0 NANOSLEEP.SYNCS 0x989680 ;  /* 0x009896800000895d */ /* 0x002fea0003900000 */
[----:B------:R-:W1:Y:S02]  /*78c0*/  @!P0 SYNCS.PHASECHK.TRANS64 P0, [R9+URZ], R4 ;  /* 0x00000004090085a7 */ /* 0x000e64000800007f */
[----:B-1----:R-:W-:Y:S05]  /*78d0*/  @!P0 BRA `(.L_x_195) ;  /* 0xfffffffc00f08947 */ /* 0x002fea000383ffff */
[----:B------:R-:W-:Y:S05]  /*78e0*/  BRA `(.L_x_222) ;  /* 0xfffffff4004c7947 */ /* 0x000fea000383ffff */
.L_x_196:
[----:B0-----:R0:W1:Y:S02]  /*78f0*/  SYNCS.PHASECHK.TRANS64.TRYWAIT P0, [R8+URZ], R5 ;  /* 0x00000005080075a7 */ /* 0x001064000800017f */
[----:B-1----:R-:W-:Y:S05]  /*7900*/  @!P0 NANOSLEEP.SYNCS 0x989680 ;  /* 0x009896800000895d */ /* 0x002fea0003900000 */
[----:B------:R-:W1:Y:S02]  /*7910*/  @!P0 SYNCS.PHASECHK.TRANS64 P0, [R8+URZ], R5 ;  /* 0x00000005080085a7 */ /* 0x000e64000800007f */
[----:B-1----:R-:W-:Y:S05]  /*7920*/  @!P0 BRA `(.L_x_196) ;  /* 0xfffffffc00f08947 */ /* 0x002fea000383ffff */
[----:B------:R-:W-:Y:S05]  /*7930*/  BRA `(.L_x_223) ;  /* 0xfffffff4005c7947 */ /* 0x000fea000383ffff */
.L_x_197:
[----:B0-----:R0:W1:Y:S02]  /*7940*/  SYNCS.PHASECHK.TRANS64.TRYWAIT P0, [R9+URZ], R4 ;  /* 0x00000004090075a7 */ /* 0x001064000800017f */
[----:B-1----:R-:W-:Y:S05]  /*7950*/  @!P0 NANOSLEEP.SYNCS 0x989680 ;  /* 0x009896800000895d */ /* 0x002fea0003900000 */
[----:B------:R-:W1:Y:S02]  /*7960*/  @!P0 SYNCS.PHASECHK.TRANS64 P0, [R9+URZ], R4 ;  /* 0x00000004090085a7 */ /* 0x000e64000800007f */
[----:B-1----:R-:W-:Y:S05]  /*7970*/  @!P0 BRA `(.L_x_197) ;  /* 0xfffffffc00f08947 */ /* 0x002fea000383ffff */
[----:B------:R-:W-:Y:S05]  /*7980*/  BRA `(.L_x_224) ;  /* 0xfffffff4006c7947 */ /* 0x000fea000383ffff */
.L_x_198:
[----:B0-----:R0:W1:Y:S02]  /*7990*/  SYNCS.PHASECHK.TRANS64.TRYWAIT P0, [R8+URZ], R5 ;  /* 0x00000005080075a7 */ /* 0x001064000800017f */
[----:B-1----:R-:W-:Y:S05]  /*79a0*/  @!P0 NANOSLEEP.SYNCS 0x989680 ;  /* 0x009896800000895d */ /* 0x002fea0003900000 */
[----:B------:R-:W1:Y:S02]  /*79b0*/  @!P0 SYNCS.PHASECHK.TRANS64 P0, [R8+URZ], R5 ;  /* 0x00000005080085a7 */ /* 0x000e64000800007f */
[----:B-1----:R-:W-:Y:S05]  /*79c0*/  @!P0 BRA `(.L_x_198) ;  /* 0xfffffffc00f08947 */ /* 0x002fea000383ffff */
[----:B------:R-:W-:Y:S05]  /*79d0*/  BRA `(.L_x_225) ;  /* 0xfffffff4007c7947 */ /* 0x000fea000383ffff */
.L_x_199:
[----:B0-----:R0:W1:Y:S02]  /*79e0*/  SYNCS.PHASECHK.TRANS64.TRYWAIT P0, [R9+URZ], R4 ;  /* 0x00000004090075a7 */ /* 0x001064000800017f */
[----:B-1----:R-:W-:Y:S05]  /*79f0*/  @!P0 NANOSLEEP.SYNCS 0x989680 ;  /* 0x009896800000895d */ /* 0x002fea0003900000 */
[----:B------:R-:W1:Y:S02]  /*7a00*/  @!P0 SYNCS.PHASECHK.TRANS64 P0, [R9+URZ], R4 ;  /* 0x00000004090085a7 */ /* 0x000e64000800007f */
[----:B-1----:R-:W-:Y:S05]  /*7a10*/  @!P0 BRA `(.L_x_199) ;  /* 0xfffffffc00f08947 */ /* 0x002fea000383ffff */
[----:B------:R-:W-:Y:S05]  /*7a20*/  BRA `(.L_x_226) ;  /* 0xfffffff4008c7947 */ /* 0x000fea000383ffff */
.L_x_200:
[----:B0-----:R0:W1:Y:S02]  /*7a30*/  SYNCS.PHASECHK.TRANS64.TRYWAIT P0, [R8+URZ], R5 ;  /* 0x00000005080075a7 */ /* 0x001064000800017f */
[----:B-1----:R-:W-:Y:S05]  /*7a40*/  @!P0 NANOSLEEP.SYNCS 0x989680 ;  /* 0x009896800000895d */ /* 0x002fea0003900000 */
[----:B------:R-:W1:Y:S02]  /*7a50*/  @!P0 SYNCS.PHASECHK.TRANS64 P0, [R8+URZ], R5 ;  /* 0x00000005080085a7 */ /* 0x000e64000800007f */
[----:B-1----:R-:W-:Y:S05]  /*7a60*/  @!P0 BRA `(.L_x_200) ;  /* 0xfffffffc00f08947 */ /* 0x002fea000383ffff */
[----:B------:R-:W-:Y:S05]  /*7a70*/  BRA `(.L_x_227) ;  /* 0xfffffff4009c7947 */ /* 0x000fea000383ffff */
.L_x_201:
[----:B0-----:R0:W1:Y:S02]  /*7a80*/  SYNCS.PHASECHK.TRANS64.TRYWAIT P0, [R9+URZ], R4 ;  /* 0x00000004090075a7 */ /* 0x001064000800017f */
[----:B-1----:R-:W-:Y:S05]  /*7a90*/  @!P0 NANOSLEEP.SYNCS 0x989680 ;  /* 0x009896800000895d */ /* 0x002fea0003900000 */
[----:B------:R-:W1:Y:S02]  /*7aa0*/  @!P0 SYNCS.PHASECHK.TRANS64 P0, [R9+URZ], R4 ;  /* 0x00000004090085a7 */ /* 0x000e64000800007f */
[----:B-1----:R-:W-:Y:S05]  /*7ab0*/  @!P0 BRA `(.L_x_201) ;  /* 0xfffffffc00f08947 */ /* 0x002fea000383ffff */
[----:B------:R-:W-:Y:S05]  /*7ac0*/  BRA `(.L_x_228) ;  /* 0xfffffff400ac7947 */ /* 0x000fea000383ffff */
.L_x_202:
[----:B0-----:R0:W1:Y:S02]  /*7ad0*/  SYNCS.PHASECHK.TRANS64.TRYWAIT P0, [R8+URZ], R5 ;  /* 0x00000005080075a7 */ /* 0x001064000800017f */
[----:B-1----:R-:W-:Y:S05]  /*7ae0*/  @!P0 NANOSLEEP.SYNCS 0x989680 ;  /* 0x009896800000895d */ /* 0x002fea0003900000 */
[----:B------:R-:W1:Y:S02]  /*7af0*/  @!P0 SYNCS.PHASECHK.TRANS64 P0, [R8+URZ], R5 ;  /* 0x00000005080085a7 */ /* 0x000e64000800007f */
[----:B-1----:R-:W-:Y:S05]  /*7b00*/  @!P0 BRA `(.L_x_202) ;  /* 0xfffffffc00f08947 */ /* 0x002fea000383ffff */
[----:B------:R-:W-:Y:S05]  /*7b10*/  BRA `(.L_x_229) ;  /* 0xfffffff400bc7947 */ /* 0x000fea000383ffff */
.L_x_203:
[----:B0-----:R0:W1:Y:S02]  /*7b20*/  SYNCS.PHASECHK.TRANS64.TRYWAIT P0, [R9+URZ], R4 ;  /* 0x00000004090075a7 */ /* 0x001064000800017f */
[----:B-1----:R-:W-:Y:S05]  /*7b30*/  @!P0 NANOSLEEP.SYNCS 0x989680 ;  /* 0x009896800000895d */ /* 0x002fea0003900000 */
[----:B------:R-:W1:Y:S02]  /*7b40*/  @!P0 SYNCS.PHASECHK.TRANS64 P0, [R9+URZ], R4 ;  /* 0x00000004090085a7 */ /* 0x000e64000800007f */
[----:B-1----:R-:W-:Y:S05]  /*7b50*/  @!P0 BRA `(.L_x_203) ;  /* 0xfffffffc00f08947 */ /* 0x002fea000383ffff */
[----:B------:R-:W-:Y:S05]  /*7b60*/  BRA `(.L_x_230) ;  /* 0xfffffff400cc7947 */ /* 0x000fea000383ffff */
.L_x_204:
[----:B0-----:R0:W1:Y:S02]  /*7b70*/  SYNCS.PHASECHK.TRANS64.TRYWAIT P0, [R8+URZ], R5 ;  /* 0x00000005080075a7 */ /* 0x001064000800017f */
[----:B-1----:R-:W-:Y:S05]  /*7b80*/  @!P0 NANOSLEEP.SYNCS 0x989680 ;  /* 0x009896800000895d */ /* 0x002fea0003900000 */
[----:B------:R-:W1:Y:S02]  /*7b90*/  @!P0 SYNCS.PHASECHK.TRANS64 P0, [R8+URZ], R5 ;  /* 0x00000005080085a7 */ /* 0x000e64000800007f */
[----:B-1----:R-:W-:Y:S05]  /*7ba0*/  @!P0 BRA `(.L_x_204) ;  /* 0xfffffffc00f08947 */ /* 0x002fea000383ffff */
[----:B------:R-:W-:Y:S05]  /*7bb0*/  BRA `(.L_x_231) ;  /* 0xfffffff400dc7947 */ /* 0x000fea000383ffff */
.L_x_205:
[----:B-1----:R1:W2:Y:S02]  /*7bc0*/  SYNCS.PHASECHK.TRANS64.TRYWAIT P0, [R11+URZ], R6 ;  /* 0x000000060b0075a7 */ /* 0x0022a4000800017f */
[----:B--2---:R-:W-:Y:S05]  /*7bd0*/  @!P0 NANOSLEEP.SYNCS 0x989680 ;  /* 0x009896800000895d */ /* 0x004fea0003900000 */
[----:B------:R-:W2:Y:S02]  /*7be0*/  @!P0 SYNCS.PHASECHK.TRANS64 P0, [R11+URZ], R6 ;  /* 0x000000060b0085a7 */ /* 0x000ea4000800007f */
[----:B--2---:R-:W-:Y:S05]  /*7bf0*/  @!P0 BRA `(.L_x_205) ;  /* 0xfffffffc00f08947 */ /* 0x004fea000383ffff */
[----:B------:R-:W-:Y:S05]  /*7c00*/  BRA `(.L_x_232) ;  /* 0xfffffff400e47947 */ /* 0x000fea000383ffff */
.L_x_233:
[----:B------:R-:W-:-:S00]  /*7c10*/  BRA `(.L_x_233) ;  /* 0xfffffffc00fc7947 */ /* 0x000fc0000383ffff */
[----:B------:R-:W-:-:S00]  /*7c20*/  NOP ;  /* 0x0000000000007918 */ /* 0x000fc00000000000 */
        /* <DEDUP_REMOVED lines=13> */
.L_x_234:


//--------------------- .nv.global.init           --------------------------
	.section	.nv.global.init,"aw",@progbits
.nv.global.init:
	.type		$str$22,@object
	.size		$str$22,($str$23 - $str$22)
$str$22:
        /*0000*/ 	.byte	0x6b, 0x5f, 0x74, 0x69, 0x6c, 0x65, 0x5f, 0x63, 0x6f, 0x75, 0x6e, 0x74, 0x20, 0x3e, 0x3d, 0x20
        /*0010*/ 	.byte	0x31, 0x00
	.type		$str$23,@object
	.size		$str$23,(__unnamed_1 - $str$23)
$str$23:
        /*0012*/ 	.byte	0x2f, 0x74, 0x6d, 0x70, 0x2f, 0x63, 0x75, 0x74, 0x6c, 0x61, 0x73, 0x73, 0x5f, 0x73, 0x77, 0x65
        /*0022*/ 	.byte	0x65, 0x70, 0x5f, 0x73, 0x72, 0x63, 0x2f, 0x69, 0x6e, 0x63, 0x6c, 0x75, 0x64, 0x65, 0x2f, 0x63
        /*0032*/ 	.byte	0x75, 0x74, 0x6c, 0x61, 0x73, 0x73, 0x2f, 0x67, 0x65, 0x6d, 0x6d, 0x2f, 0x63, 0x6f, 0x6c, 0x6c
        /*0042*/ 	.byte	0x65, 0x63, 0x74, 0x69, 0x76, 0x65, 0x2f, 0x73, 0x6d, 0x39, 0x30, 0x5f, 0x6d, 0x6d, 0x61, 0x5f
        /*0052*/ 	.byte	0x74, 0x6d, 0x61, 0x5f, 0x67, 0x6d, 0x6d, 0x61, 0x5f, 0x73, 0x73, 0x5f, 0x77, 0x61, 0x72, 0x70
        /*0062*/ 	.byte	0x73, 0x70, 0x65, 0x63, 0x69, 0x61, 0x6c, 0x69, 0x7a, 0x65, 0x64, 0x2e, 0x68, 0x70, 0x70, 0x00
	.type		__unnamed_1,@object
	.size		__unnamed_1,(.L_0 - __unnamed_1)
__unnamed_1:
        /*0072*/ 	.byte	0x76, 0x6f, 0x69, 0x64, 0x20, 0x63, 0x75, 0x74, 0x6c, 0x61, 0x73, 0x73, 0x3a, 0x3a, 0x67, 0x65
        /* <DEDUP_REMOVED lines=172> */
        /*0b42*/ 	.byte	0x74, 0x69, 0x74, 0x79, 0x5d, 0x00
.L_0:


//--------------------- .nv.shared._ZN7cutlass13device_kernelINS_4gemm6kernel13GemmUniversalIN4cute5tupleIJiiiiEEENS1_10collective13CollectiveMmaINS1_34MainloopSm90TmaGmmaWarpSpecializedILi18ENS5_IJNS4_1CILi1EEENSA_ILi2EEESB_EEENS1_32KernelTmaWarpSpecializedPingpongEEENS5_IJNSA_ILi64EEENSA_ILi128EEESG_EEEaNS5_IJlSB_lEEEaSJ_NS4_8TiledMMAINS4_8MMA_AtomIJNS4_4SM904GMMA27MMA_64x128x32_S32S8S8_SS_TNEEEENS4_6LayoutINS5_IJSB_SB_SB_EEENS5_IJNSA_ILi0EEESS_SS_EEEEENS5_IJNS4_10UnderscoreESV_SV_EEEEENS4_23SM90_TMA_LOAD_MULTICASTENS4_14ComposedLayoutINS4_7SwizzleILi2ELi4ELi3EEENS4_18smem_ptr_flag_bitsILi8EEENSQ_INS5_IJNSA_ILi8EEESG_EEENS5_IJSG_SB_EEEEEEEvNS4_8identityENS4_13SM90_TMA_LOADES18_vS19_EENS_8epilogue10collective6detail29Sm90TmaWarpSpecializedAdapterINS1D_15DefaultEpilogueIaSJ_SJ_NS1C_6thread17LinearCombinationIaLi1EiiLNS1H_9ScaleType4KindE0ELNS_15FloatRoundStyleE2EaEENS1_15EpilogueDefaultEEEEEvvEEEEvNT_6ParamsE --------------------------
	.section	.nv.shared._ZN7cutlass13device_kernelINS_4gemm6kernel13GemmUniversalIN4cute5tupleIJiiiiEEENS1_10collective13CollectiveMmaINS1_34MainloopSm90TmaGmmaWarpSpecializedILi18ENS5_IJNS4_1CILi1EEENSA_ILi2EEESB_EEENS1_32KernelTmaWarpSpecializedPingpongEEENS5_IJNSA_ILi64EEENSA_ILi128EEESG_EEEaNS5_IJlSB_lEEEaSJ_NS4_8TiledMMAINS4_8MMA_AtomIJNS4_4SM904GMMA27MMA_64x128x32_S32S8S8_SS_TNEEEENS4_6LayoutINS5_IJSB_SB_SB_EEENS5_IJNSA_ILi0EEESS_SS_EEEEENS5_IJNS4_10UnderscoreESV_SV_EEEEENS4_23SM90_TMA_LOAD_MULTICASTENS4_14ComposedLayoutINS4_7SwizzleILi2ELi4ELi3EEENS4_18smem_ptr_flag_bitsILi8EEENSQ_INS5_IJNSA_ILi8EEESG_EEENS5_IJSG_SB_EEEEEEEvNS4_8identityENS4_13SM90_TMA_LOADES18_vS19_EENS_8epilogue10collective6detail29Sm90TmaWarpSpecializedAdapterINS1D_15DefaultEpilogueIaSJ_SJ_NS1C_6thread17LinearCombinationIaLi1EiiLNS1H_9ScaleType4KindE0ELNS_15FloatRoundStyleE2EaEENS1_15EpilogueDefaultEEEEEvvEEEEvNT_6ParamsE,"aw",@nobits
	.sectionflags	@""
	.align	16
	.zero		1024


//--------------------- .nv.shared.reserved.0     --------------------------
	.section	.nv.shared.reserved.0,"aw",@nobits
	.weak		__nv_reservedSMEM_offset_0_alias
	.size		__nv_reservedSMEM_offset_0_alias, 0, 0
	.other		__nv_reservedSMEM_offset_0_alias,@"STO_CUDA_RESERVED_SHARED STV_DEFAULT"
__nv_reservedSMEM_offset_0_alias:
	.zero		0


//--------------------- .nv.global                --------------------------
	.section	.nv.global,"aw",@nobits
.nv.global:
	.type		_ZN39_INTERNAL_ebc88018_4_k_cu_de9e4143_42884cute1_E,@object
	.size		_ZN39_INTERNAL_ebc88018_4_k_cu_de9e4143_42884cute1_E,(_ZN39_INTERNAL_ebc88018_4_k_cu_de9e4143_42884cuda3std3__45__cpo6cbeginE - _ZN39_INTERNAL_ebc88018_4_k_cu_de9e4143_42884cute1_E)
_ZN39_INTERNAL_ebc88018_4_k_cu_de9e4143_42884cute1_E:
	.zero		1
	.type		_ZN39_INTERNAL_ebc88018_4_k_cu_de9e4143_42884cuda3std3__45__cpo6cbeginE,@object
	.size		_ZN39_INTERNAL_ebc88018_4_k_cu_de9e4143_42884cuda3std3__45__cpo6cbeginE,(_ZN39_INTERNAL_ebc88018_4_k_cu_de9e4143_42884cuda3std3__48in_placeE - _ZN39_INTERNAL_ebc88018_4_k_cu_de9e4143_42884cuda3std3__45__cpo6cbeginE)
_ZN39_INTERNAL_ebc88018_4_k_cu_de9e4143_42884cuda3std3__45__cpo6cbeginE:
	.zero		1
	.type		_ZN39_INTERNAL_ebc88018_4_k_cu_de9e4143_42884cuda3std3__48in_placeE,@object
	.size		_ZN39_INTERNAL_ebc88018_4_k_cu_de9e4143_42884cuda3std3__48in_placeE,(_ZN39_INTERNAL_ebc88018_4_k_cu_de9e4143_42884cuda3std6ranges3__45__cpo9iter_moveE - _ZN39_INTERNAL_ebc88018_4_k_cu_de9e4143_42884cuda3std3__48in_placeE)
_ZN39_INTERNAL_ebc88018_4_k_cu_de9e4143_42884cuda3std3__48in_placeE:
	.zero		1
	.type		_ZN39_INTERNAL_ebc88018_4_k_cu_de9e4143_42884cuda3std6ranges3__45__cpo9iter_moveE,@object
	.size		_ZN39_INTERNAL_ebc88018_4_k_cu_de9e4143_42884cuda3std6ranges3__45__cpo9iter_moveE,(_ZN39_INTERNAL_ebc88018_4_k_cu_de9e4143_42884cuda3std3__45__cpo5beginE - _ZN39_INTERNAL_ebc88018_4_k_cu_de9e4143_42884cuda3std6ranges3__45__cpo9iter_moveE)
_ZN39_INTERNAL_ebc88018_4_k_cu_de9e4143_42884cuda3std6ranges3__45__cpo9iter_moveE:
	.zero		1
	.type		_ZN39_INTERNAL_ebc88018_4_k_cu_de9e4143_42884cuda3std3__45__cpo5beginE,@object
	.size		_ZN39_INTERNAL_ebc88018_4_k_cu_de9e4143_42884cuda3std3__45__cpo5beginE,(_ZN39_INTERNAL_ebc88018_4_k_cu_de9e4143_42884cuda3std3__441_GLOBAL__N__ebc88018_4_k_cu_de9e4143_42886ignoreE - _ZN39_INTERNAL_ebc88018_4_k_cu_de9e4143_42884cuda3std3__45__cpo5beginE)
_ZN39_INTERNAL_ebc88018_4_k_cu_de9e4143_42884cuda3std3__45__cpo5beginE:
	.zero		1
	.type		_ZN39_INTERNAL_ebc88018_4_k_cu_de9e4143_42884cuda3std3__441_GLOBAL__N__ebc88018_4_k_cu_de9e4143_42886ignoreE,@object
	.size		_ZN39_INTERNAL_ebc88018_4_k_cu_de9e4143_42884cuda3std3__441_GLOBAL__N__ebc88018_4_k_cu_de9e4143_42886ignoreE,(_ZN39_INTERNAL_ebc88018_4_k_cu_de9e4143_42884cute7productE - _ZN39_INTERNAL_ebc88018_4_k_cu_de9e4143_42884cuda3std3__441_GLOBAL__N__ebc88018_4_k_cu_de9e4143_42886ignoreE)
_ZN39_INTERNAL_ebc88018_4_k_cu_de9e4143_42884cuda3std3__441_GLOBAL__N__ebc88018_4_k_cu_de9e4143_42886ignoreE:
	.zero		1
	.type		_ZN39_INTERNAL_ebc88018_4_k_cu_de9e4143_42884cute7productE,@object
	.size		_ZN39_INTERNAL_ebc88018_4_k_cu_de9e4143_42884cute7productE,(_ZN39_INTERNAL_ebc88018_4_k_cu_de9e4143_42884cuda3std3__45__cpo3endE - _ZN39_INTERNAL_ebc88018_4_k_cu_de9e4143_42884cute7productE)
_ZN39_INTERNAL_ebc88018_4_k_cu_de9e4143_42884cute7productE:
	.zero		1
	.type		_ZN39_INTERNAL_ebc88018_4_k_cu_de9e4143_42884cuda3std3__45__cpo3endE,@object
	.size		_ZN39_INTERNAL_ebc88018_4_k_cu_de9e4143_42884cuda3std3__45__cpo3endE,(_ZN39_INTERNAL_ebc88018_4_k_cu_de9e4143_42884cuda3std3__419piecewise_constructE - _ZN39_INTERNAL_ebc88018_4_k_cu_de9e4143_42884cuda3std3__45__cpo3endE)
_ZN39_INTERNAL_ebc88018_4_k_cu_de9e4143_42884cuda3std3__45__cpo3endE:
	.zero		1
	.type		_ZN39_INTERNAL_ebc88018_4_k_cu_de9e4143_42884cuda3std3__419piecewise_constructE,@object
	.size		_ZN39_INTERNAL_ebc88018_4_k_cu_de9e4143_42884cuda3std3__419piecewise_constructE,(_ZN39_INTERNAL_ebc88018_4_k_cu_de9e4143_42884cuda3std3__45__cpo4cendE - _ZN39_INTERNAL_ebc88018_4_k_cu_de9e4143_42884cuda3std3__419piecewise_constructE)
_ZN39_INTERNAL_ebc88018_4_k_cu_de9e4143_42884cuda3std3__419piecewise_constructE:
	.zero		1
	.type		_ZN39_INTERNAL_ebc88018_4_k_cu_de9e4143_42884cuda3std3__45__cpo4cendE,@object
	.size		_ZN39_INTERNAL_ebc88018_4_k_cu_de9e4143_42884cuda3std3__45__cpo4cendE,(_ZN39_INTERNAL_ebc88018_4_k_cu_de9e4143_42884cuda3std6ranges3__45__cpo4swapE - _ZN39_INTERNAL_ebc88018_4_k_cu_de9e4143_42884cuda3std3__45__cpo4cendE)
_ZN39_INTERNAL_ebc88018_4_k_cu_de9e4143_42884cuda3std3__45__cpo4cendE:
	.zero		1
	.type		_ZN39_INTERNAL_ebc88018_4_k_cu_de9e4143_42884cuda3std6ranges3__45__cpo4swapE,@object
	.size		_ZN39_INTERNAL_ebc88018_4_k_cu_de9e4143_42884cuda3std6ranges3__45__cpo4swapE,(.L_8 - _ZN39_INTERNAL_ebc88018_4_k_cu_de9e4143_42884cuda3std6ranges3__45__cpo4swapE)
_ZN39_INTERNAL_ebc88018_4_k_cu_de9e4143_42884cuda3std6ranges3__45__cpo4swapE:
	.zero		1
.L_8:


//--------------------- .nv.constant0._ZN7cutlass13device_kernelINS_4gemm6kernel13GemmUniversalIN4cute5tupleIJiiiiEEENS1_10collective13CollectiveMmaINS1_34MainloopSm90TmaGmmaWarpSpecializedILi18ENS5_IJNS4_1CILi1EEENSA_ILi2EEESB_EEENS1_32KernelTmaWarpSpecializedPingpongEEENS5_IJNSA_ILi64EEENSA_ILi128EEESG_EEEaNS5_IJlSB_lEEEaSJ_NS4_8TiledMMAINS4_8MMA_AtomIJNS4_4SM904GMMA27MMA_64x128x32_S32S8S8_SS_TNEEEENS4_6LayoutINS5_IJSB_SB_SB_EEENS5_IJNSA_ILi0EEESS_SS_EEEEENS5_IJNS4_10UnderscoreESV_SV_EEEEENS4_23SM90_TMA_LOAD_MULTICASTENS4_14ComposedLayoutINS4_7SwizzleILi2ELi4ELi3EEENS4_18smem_ptr_flag_bitsILi8EEENSQ_INS5_IJNSA_ILi8EEESG_EEENS5_IJSG_SB_EEEEEEEvNS4_8identityENS4_13SM90_TMA_LOADES18_vS19_EENS_8epilogue10collective6detail29Sm90TmaWarpSpecializedAdapterINS1D_15DefaultEpilogueIaSJ_SJ_NS1C_6thread17LinearCombinationIaLi1EiiLNS1H_9ScaleType4KindE0ELNS_15FloatRoundStyleE2EaEENS1_15EpilogueDefaultEEEEEvvEEEEvNT_6ParamsE --------------------------
	.section	.nv.constant0._ZN7cutlass13device_kernelINS_4gemm6kernel13GemmUniversalIN4cute5tupleIJiiiiEEENS1_10collective13CollectiveMmaINS1_34MainloopSm90TmaGmmaWarpSpecializedILi18ENS5_IJNS4_1CILi1EEENSA_ILi2EEESB_EEENS1_32KernelTmaWarpSpecializedPingpongEEENS5_IJNSA_ILi64EEENSA_ILi128EEESG_EEEaNS5_IJlSB_lEEEaSJ_NS4_8TiledMMAINS4_8MMA_AtomIJNS4_4SM904GMMA27MMA_64x128x32_S32S8S8_SS_TNEEEENS4_6LayoutINS5_IJSB_SB_SB_EEENS5_IJNSA_ILi0EEESS_SS_EEEEENS5_IJNS4_10UnderscoreESV_SV_EEEEENS4_23SM90_TMA_LOAD_MULTICASTENS4_14ComposedLayoutINS4_7SwizzleILi2ELi4ELi3EEENS4_18smem_ptr_flag_bitsILi8EEENSQ_INS5_IJNSA_ILi8EEESG_EEENS5_IJSG_SB_EEEEEEEvNS4_8identityENS4_13SM90_TMA_LOADES18_vS19_EENS_8epilogue10collective6detail29Sm90TmaWarpSpecializedAdapterINS1D_15DefaultEpilogueIaSJ_SJ_NS1C_6thread17LinearCombinationIaLi1EiiLNS1H_9ScaleType4KindE0ELNS_15FloatRoundStyleE2EaEENS1_15EpilogueDefaultEEEEEvvEEEEvNT_6ParamsE,"a",@progbits
	.sectionflags	@""
	.align	4
.nv.constant0._ZN7cutlass13device_kernelINS_4gemm6kernel13GemmUniversalIN4cute5tupleIJiiiiEEENS1_10collective13CollectiveMmaINS1_34MainloopSm90TmaGmmaWarpSpecializedILi18ENS5_IJNS4_1CILi1EEENSA_ILi2EEESB_EEENS1_32KernelTmaWarpSpecializedPingpongEEENS5_IJNSA_ILi64EEENSA_ILi128EEESG_EEEaNS5_IJlSB_lEEEaSJ_NS4_8TiledMMAINS4_8MMA_AtomIJNS4_4SM904GMMA27MMA_64x128x32_S32S8S8_SS_TNEEEENS4_6LayoutINS5_IJSB_SB_SB_EEENS5_IJNSA_ILi0EEESS_SS_EEEEENS5_IJNS4_10UnderscoreESV_SV_EEEEENS4_23SM90_TMA_LOAD_MULTICASTENS4_14ComposedLayoutINS4_7SwizzleILi2ELi4ELi3EEENS4_18smem_ptr_flag_bitsILi8EEENSQ_INS5_IJNSA_ILi8EEESG_EEENS5_IJSG_SB_EEEEEEEvNS4_8identityENS4_13SM90_TMA_LOADES18_vS19_EENS_8epilogue10collective6detail29Sm90TmaWarpSpecializedAdapterINS1D_15DefaultEpilogueIaSJ_SJ_NS1C_6thread17LinearCombinationIaLi1EiiLNS1H_9ScaleType4KindE0ELNS_15FloatRoundStyleE2EaEENS1_15EpilogueDefaultEEEEEvvEEEEvNT_6ParamsE:
	.zero		1664


//--------------------- SYMBOLS --------------------------

	.type		.nv.reservedSmem.offset0,@object
	.size		.nv.reservedSmem.offset0,0x4
	.type		__assertfail,@function
